	.target	sm_90a

	.elftype	@"ET_EXEC"


//--------------------- .note.nv.tkinfo           --------------------------
	.section	.note.nv.tkinfo,"",@"SHT_NOTE"
	.sectionflags	@"SHF_NOTE_NV_TKINFO"
	.tkinfo
        /*0018*/ 	.word	0x00000002
        /*0030*/ 	.string	""
        /*0030*/ 	.string	"ptxas"
        /*0030*/ 	.string	"Cuda compilation tools, release 13.0, V13.0.88"
        /*0030*/ 	.string	"Build cuda_13.0.r13.0/compiler.36424714_0"
        /*0030*/ 	.string	"-arch sm_90a -m 64 "



//--------------------- .note.nv.cuinfo           --------------------------
	.section	.note.nv.cuinfo,"",@"SHT_NOTE"
	.sectionflags	@"SHF_NOTE_NV_CUINFO"
        /*0018*/ 	.short	0x0002
        /*001a*/ 	.short	0x005a
        /*001c*/ 	.short	0x0082
	.zero		2


//--------------------- .nv.info                  --------------------------
	.section	.nv.info,"",@"SHT_CUDA_INFO"
	.align	4


	//----- nvinfo : EIATTR_REGCOUNT
	.align		4
        /*0000*/ 	.byte	0x04, 0x2f
        /*0002*/ 	.short	(.L_12 - .L_11)
	.align		4
.L_11:
        /*0004*/ 	.word	index@(_ZN7cutlass13device_kernelINS_4gemm6kernel13GemmUniversalIN4cute5tupleIJiiiiEEENS1_10collective13CollectiveMmaINS1_37MainloopSm90TmaGmmaWarpSpecializedFP8ILi4ENS5_IJNS4_1CILi1EEESB_SB_EEENS1_35KernelTmaWarpSpecializedCooperativeEEENS5_IJNSA_ILi256EEENSA_ILi128EEESG_EEENS_12float_e4m3_tENS5_IJlSB_lEEESI_SJ_NS4_8TiledMMAINS4_8MMA_AtomIJNS4_4SM904GMMA31MMA_64x128x32_F32E4M3E4M3_SS_TNILNSN_7ScaleInE1ELSP_1EEEEEENS4_6LayoutINS5_IJNSA_ILi2EEESB_SB_EEENS5_IJSB_NSA_ILi0EEESV_EEEEENS5_IJNS4_10UnderscoreESY_SY_EEEEENS4_13SM90_TMA_LOADENS4_14ComposedLayoutINS4_7SwizzleILi3ELi4ELi3EEENS4_18smem_ptr_flag_bitsILi8EEENSS_INS5_IJNSA_ILi8EEESG_EEENS5_IJSG_SB_EEEEEEEvNS4_8identityES11_S1B_vS1C_EENS_8epilogue10collective6detail29Sm90TmaWarpSpecializedAdapterINS1F_15DefaultEpilogueISI_SJ_SJ_NS1E_6thread17LinearCombinationISI_Li1EffLNS1J_9ScaleType4KindE0ELNS_15FloatRoundStyleE2ESI_EENS1_15EpilogueDefaultEEEEEvvEEEEvNT_6ParamsE)
        /*0008*/ 	.word	0x000000a8


	//----- nvinfo : EIATTR_FRAME_SIZE
	.align		4
.L_12:
        /*000c*/ 	.byte	0x04, 0x11
        /*000e*/ 	.short	(.L_14 - .L_13)
	.align		4
.L_13:
        /*0010*/ 	.word	index@(_ZN7cutlass13device_kernelINS_4gemm6kernel13GemmUniversalIN4cute5tupleIJiiiiEEENS1_10collective13CollectiveMmaINS1_37MainloopSm90TmaGmmaWarpSpecializedFP8ILi4ENS5_IJNS4_1CILi1EEESB_SB_EEENS1_35KernelTmaWarpSpecializedCooperativeEEENS5_IJNSA_ILi256EEENSA_ILi128EEESG_EEENS_12float_e4m3_tENS5_IJlSB_lEEESI_SJ_NS4_8TiledMMAINS4_8MMA_AtomIJNS4_4SM904GMMA31MMA_64x128x32_F32E4M3E4M3_SS_TNILNSN_7ScaleInE1ELSP_1EEEEEENS4_6LayoutINS5_IJNSA_ILi2EEESB_SB_EEENS5_IJSB_NSA_ILi0EEESV_EEEEENS5_IJNS4_10UnderscoreESY_SY_EEEEENS4_13SM90_TMA_LOADENS4_14ComposedLayoutINS4_7SwizzleILi3ELi4ELi3EEENS4_18smem_ptr_flag_bitsILi8EEENSS_INS5_IJNSA_ILi8EEESG_EEENS5_IJSG_SB_EEEEEEEvNS4_8identityES11_S1B_vS1C_EENS_8epilogue10collective6detail29Sm90TmaWarpSpecializedAdapterINS1F_15DefaultEpilogueISI_SJ_SJ_NS1E_6thread17LinearCombinationISI_Li1EffLNS1J_9ScaleType4KindE0ELNS_15FloatRoundStyleE2ESI_EENS1_15EpilogueDefaultEEEEEvvEEEEvNT_6ParamsE)
        /*0014*/ 	.word	0x000000f0


	//----- nvinfo : EIATTR_MIN_STACK_SIZE
	.align		4
.L_14:
        /*0018*/ 	.byte	0x04, 0x12
        /*001a*/ 	.short	(.L_16 - .L_15)
	.align		4
.L_15:
        /*001c*/ 	.word	index@(_ZN7cutlass13device_kernelINS_4gemm6kernel13GemmUniversalIN4cute5tupleIJiiiiEEENS1_10collective13CollectiveMmaINS1_37MainloopSm90TmaGmmaWarpSpecializedFP8ILi4ENS5_IJNS4_1CILi1EEESB_SB_EEENS1_35KernelTmaWarpSpecializedCooperativeEEENS5_IJNSA_ILi256EEENSA_ILi128EEESG_EEENS_12float_e4m3_tENS5_IJlSB_lEEESI_SJ_NS4_8TiledMMAINS4_8MMA_AtomIJNS4_4SM904GMMA31MMA_64x128x32_F32E4M3E4M3_SS_TNILNSN_7ScaleInE1ELSP_1EEEEEENS4_6LayoutINS5_IJNSA_ILi2EEESB_SB_EEENS5_IJSB_NSA_ILi0EEESV_EEEEENS5_IJNS4_10UnderscoreESY_SY_EEEEENS4_13SM90_TMA_LOADENS4_14ComposedLayoutINS4_7SwizzleILi3ELi4ELi3EEENS4_18smem_ptr_flag_bitsILi8EEENSS_INS5_IJNSA_ILi8EEESG_EEENS5_IJSG_SB_EEEEEEEvNS4_8identityES11_S1B_vS1C_EENS_8epilogue10collective6detail29Sm90TmaWarpSpecializedAdapterINS1F_15DefaultEpilogueISI_SJ_SJ_NS1E_6thread17LinearCombinationISI_Li1EffLNS1J_9ScaleType4KindE0ELNS_15FloatRoundStyleE2ESI_EENS1_15EpilogueDefaultEEEEEvvEEEEvNT_6ParamsE)
        /*0020*/ 	.word	0x000000f0
.L_16:


//--------------------- .nv.compat                --------------------------
	.section	.nv.compat,"",@"SHT_CUDA_COMPAT_INFO"
	.align	4
        /*0000*/ 	.byte	0x02, 0x09, 0x01, 0x00, 0x02, 0x02, 0x04, 0x00, 0x02, 0x05, 0x05, 0x00, 0x03, 0x07, 0x01, 0x01
        /*0010*/ 	.byte	0x02, 0x03, 0x01, 0x00, 0x02, 0x06, 0x01, 0x00, 0x04, 0x0b, 0x08, 0x00, 0x00, 0x00, 0x00, 0x00
        /*0020*/ 	.byte	0x00, 0x00, 0x00, 0x00


//--------------------- .nv.info._ZN7cutlass13device_kernelINS_4gemm6kernel13GemmUniversalIN4cute5tupleIJiiiiEEENS1_10collective13CollectiveMmaINS1_37MainloopSm90TmaGmmaWarpSpecializedFP8ILi4ENS5_IJNS4_1CILi1EEESB_SB_EEENS1_35KernelTmaWarpSpecializedCooperativeEEENS5_IJNSA_ILi256EEENSA_ILi128EEESG_EEENS_12float_e4m3_tENS5_IJlSB_lEEESI_SJ_NS4_8TiledMMAINS4_8MMA_AtomIJNS4_4SM904GMMA31MMA_64x128x32_F32E4M3E4M3_SS_TNILNSN_7ScaleInE1ELSP_1EEEEEENS4_6LayoutINS5_IJNSA_ILi2EEESB_SB_EEENS5_IJSB_NSA_ILi0EEESV_EEEEENS5_IJNS4_10UnderscoreESY_SY_EEEEENS4_13SM90_TMA_LOADENS4_14ComposedLayoutINS4_7SwizzleILi3ELi4ELi3EEENS4_18smem_ptr_flag_bitsILi8EEENSS_INS5_IJNSA_ILi8EEESG_EEENS5_IJSG_SB_EEEEEEEvNS4_8identityES11_S1B_vS1C_EENS_8epilogue10collective6detail29Sm90TmaWarpSpecializedAdapterINS1F_15DefaultEpilogueISI_SJ_SJ_NS1E_6thread17LinearCombinationISI_Li1EffLNS1J_9ScaleType4KindE0ELNS_15FloatRoundStyleE2ESI_EENS1_15EpilogueDefaultEEEEEvvEEEEvNT_6ParamsE --------------------------
	.section	.nv.info._ZN7cutlass13device_kernelINS_4gemm6kernel13GemmUniversalIN4cute5tupleIJiiiiEEENS1_10collective13CollectiveMmaINS1_37MainloopSm90TmaGmmaWarpSpecializedFP8ILi4ENS5_IJNS4_1CILi1EEESB_SB_EEENS1_35KernelTmaWarpSpecializedCooperativeEEENS5_IJNSA_ILi256EEENSA_ILi128EEESG_EEENS_12float_e4m3_tENS5_IJlSB_lEEESI_SJ_NS4_8TiledMMAINS4_8MMA_AtomIJNS4_4SM904GMMA31MMA_64x128x32_F32E4M3E4M3_SS_TNILNSN_7ScaleInE1ELSP_1EEEEEENS4_6LayoutINS5_IJNSA_ILi2EEESB_SB_EEENS5_IJSB_NSA_ILi0EEESV_EEEEENS5_IJNS4_10UnderscoreESY_SY_EEEEENS4_13SM90_TMA_LOADENS4_14ComposedLayoutINS4_7SwizzleILi3ELi4ELi3EEENS4_18smem_ptr_flag_bitsILi8EEENSS_INS5_IJNSA_ILi8EEESG_EEENS5_IJSG_SB_EEEEEEEvNS4_8identityES11_S1B_vS1C_EENS_8epilogue10collective6detail29Sm90TmaWarpSpecializedAdapterINS1F_15DefaultEpilogueISI_SJ_SJ_NS1E_6thread17LinearCombinationISI_Li1EffLNS1J_9ScaleType4KindE0ELNS_15FloatRoundStyleE2ESI_EENS1_15EpilogueDefaultEEEEEvvEEEEvNT_6ParamsE,"",@"SHT_CUDA_INFO"
	.sectionflags	@""
	.align	4


	//----- nvinfo : EIATTR_CUDA_API_VERSION
	.align		4
        /*0000*/ 	.byte	0x04, 0x37
        /*0002*/ 	.short	(.L_18 - .L_17)
.L_17:
        /*0004*/ 	.word	0x00000082


	//----- nvinfo : EIATTR_KPARAM_INFO
	.align		4
.L_18:
        /*0008*/ 	.byte	0x04, 0x17
        /*000a*/ 	.short	(.L_20 - .L_19)
.L_19:
        /*000c*/ 	.word	0x00000000
        /*0010*/ 	.short	0x0000
        /*0012*/ 	.short	0x0070
        /*0014*/ 	.byte	0x00, 0xf0, 0x01, 0x10


	//----- nvinfo : EIATTR_SPARSE_MMA_MASK
	.align		4
.L_20:
        /*0018*/ 	.byte	0x03, 0x50
        /*001a*/ 	.short	0x0000


	//----- nvinfo : EIATTR_MAXREG_COUNT
	.align		4
        /*001c*/ 	.byte	0x03, 0x1b
        /*001e*/ 	.short	0x00a8


	//----- nvinfo : EIATTR_NUM_BARRIERS
	.align		4
        /*0020*/ 	.byte	0x02, 0x4c
        /*0022*/ 	.byte	0x01
	.zero		1


	//----- nvinfo : EIATTR_ANNOTATIONS
	.align		4
        /*0024*/ 	.byte	0x04, 0x55
        /*0026*/ 	.short	(.L_22 - .L_21)


	//   ....[0]....
.L_21:
        /*0028*/ 	.word	0x00000001
        /*002c*/ 	.byte	0x90, 0x05, 0x00, 0x00, 0x01, 0x00, 0x00, 0x00, 0xb0, 0x05, 0x00, 0x00, 0x01, 0x00, 0x00, 0x00
        /* <DEDUP_REMOVED lines=185> */
        /*0bcc*/ 	.byte	0xc0, 0x03, 0x01, 0x00


	//----- nvinfo : EIATTR_MERCURY_ISA_VERSION
	.align		4
.L_22:
        /*0bd0*/ 	.byte	0x03, 0x5f
        /*0bd2*/ 	.short	0x0101


	//----- nvinfo : EIATTR_INT_WARP_WIDE_INSTR_OFFSETS
	.align		4
        /*0bd4*/ 	.byte	0x04, 0x31
        /*0bd6*/ 	.short	(.L_24 - .L_23)


	//   ....[0]....
.L_23:
        /*0bd8*/ 	.word	0x00000460


	//   ....[1]....
        /*0bdc*/ 	.word	0x00000470


	//   ....[2]....
        /*0be0*/ 	.word	0x000005a0


	//----- nvinfo : EIATTR_COOP_GROUP_MASK_REGIDS
	.align		4
.L_24:
        /*0be4*/ 	.byte	0x04, 0x29
        /*0be6*/ 	.short	(.L_26 - .L_25)


	//   ....[0]....
.L_25:
        /*0be8*/ 	.word	0xffffffff


	//   ....[1]....
        /*0bec*/ 	.word	0xffffffff


	//   ....[2]....
        /*0bf0*/ 	.word	0xffffffff


	//   ....[3]....
        /*0bf4*/ 	.word	0xffffffff


	//   ....[4]....
        /*0bf8*/ 	.word	0xffffffff


	//----- nvinfo : EIATTR_COOP_GROUP_INSTR_OFFSETS
	.align		4
.L_26:
        /*0bfc*/ 	.byte	0x04, 0x28
        /*0bfe*/ 	.short	(.L_28 - .L_27)


	//   ....[0]....
.L_27:
        /*0c00*/ 	.word	0x00000070


	//   ....[1]....
        /*0c04*/ 	.word	0x00000080


	//   ....[2]....
        /*0c08*/ 	.word	0x000001a0


	//   ....[3]....
        /*0c0c*/ 	.word	0x000003b0


	//   ....[4]....
        /*0c10*/ 	.word	0x000012f0


	//----- nvinfo : EIATTR_REG_RECONFIG
	.align		4
.L_28:
        /*0c14*/ 	.byte	0x01, 0x54
	.zero		2


	//----- nvinfo : EIATTR_MBARRIER_INSTR_OFFSETS
	.align		4
        /*0c18*/ 	.byte	0x04, 0x39
        /*0c1a*/ 	.short	(.L_30 - .L_29)


	//   ....[0]....
.L_29:
        /*0c1c*/ 	.word	0x00000320
        /*0c20*/ 	.word	0x000000ff
        /*0c24*/ 	.word	0x00000000
        /*0c28*/ 	.short	0x0100
        /*0c2a*/ 	.byte	0x09
	.zero		1


	//   ....[1]....
        /*0c2c*/ 	.word	0x00000330
        /*0c30*/ 	.word	0x000000ff
        /*0c34*/ 	.word	0x00000020
        /*0c38*/ 	.short	0x0100
        /*0c3a*/ 	.byte	0x09
	.zero		1


	//   ....[2]....
        /*0c3c*/ 	.word	0x00000340
        /*0c40*/ 	.word	0x000000ff
        /*0c44*/ 	.word	0x00000008
        /*0c48*/ 	.short	0x0100
        /*0c4a*/ 	.byte	0x09
	.zero		1


	//   ....[3]....
        /*0c4c*/ 	.word	0x00000350
        /*0c50*/ 	.word	0x000000ff
        /*0c54*/ 	.word	0x00000028
        /*0c58*/ 	.short	0x0100
        /*0c5a*/ 	.byte	0x09
	.zero		1


	//   ....[4]....
        /*0c5c*/ 	.word	0x00000360
        /*0c60*/ 	.word	0x000000ff
        /*0c64*/ 	.word	0x00000010
        /*0c68*/ 	.short	0x0100
        /*0c6a*/ 	.byte	0x09
	.zero		1


	//   ....[5]....
        /*0c6c*/ 	.word	0x00000370
        /*0c70*/ 	.word	0x000000ff
        /*0c74*/ 	.word	0x00000030
        /*0c78*/ 	.short	0x0100
        /*0c7a*/ 	.byte	0x09
	.zero		1


	//   ....[6]....
        /*0c7c*/ 	.word	0x00000380
        /*0c80*/ 	.word	0x000000ff
        /*0c84*/ 	.word	0x00000018
        /*0c88*/ 	.short	0x0100
        /*0c8a*/ 	.byte	0x09
	.zero		1


	//   ....[7]....
        /*0c8c*/ 	.word	0x00000390
        /*0c90*/ 	.word	0x000000ff
        /*0c94*/ 	.word	0x00000038
        /*0c98*/ 	.short	0x0100
        /*0c9a*/ 	.byte	0x09
	.zero		1


	//   ....[8]....
        /*0c9c*/ 	.word	0x000005d0
        /*0ca0*/ 	.word	0x000000ff
        /*0ca4*/ 	.word	0x00000050
        /*0ca8*/ 	.short	0x0100
        /*0caa*/ 	.byte	0x06
	.zero		1


	//   ....[9]....
        /*0cac*/ 	.word	0x000005e0
        /*0cb0*/ 	.word	0x000000ff
        /*0cb4*/ 	.word	0x00000058
        /*0cb8*/ 	.short	0x0100
        /*0cba*/ 	.byte	0x06
	.zero		1


	//   ....[10]....
        /*0cbc*/ 	.word	0x00001af0
        /*0cc0*/ 	.word	0x000000ff
        /*0cc4*/ 	.word	0x00000000
        /*0cc8*/ 	.short	0x010a
        /*0cca*/ 	.byte	0x06
	.zero		1


	//   ....[11]....
        /*0ccc*/ 	.word	0x00001b30
        /*0cd0*/ 	.word	0x000000ff
        /*0cd4*/ 	.word	0x00000000
        /*0cd8*/ 	.short	0x010a
        /*0cda*/ 	.byte	0x06
	.zero		1


	//   ....[12]....
        /*0cdc*/ 	.word	0x00002ea0
        /*0ce0*/ 	.word	0x000000ff
        /*0ce4*/ 	.word	0x00000000
        /*0ce8*/ 	.short	0x010a
        /*0cea*/ 	.byte	0x10
	.zero		1


	//   ....[13]....
        /*0cec*/ 	.word	0x00002ee0
        /*0cf0*/ 	.word	0x000000ff
        /*0cf4*/ 	.word	0x00000000
        /*0cf8*/ 	.short	0x010a
        /*0cfa*/ 	.byte	0x10
	.zero		1


	//   ....[14]....
        /*0cfc*/ 	.word	0x00004040
        /*0d00*/ 	.word	0x000000ff
        /*0d04*/ 	.word	0x00000000
        /*0d08*/ 	.short	0x0101
        /*0d0a*/ 	.byte	0x08
	.zero		1


	//   ....[15]....
        /*0d0c*/ 	.word	0x000051b0
        /*0d10*/ 	.word	0x000000ff
        /*0d14*/ 	.word	0x00000000
        /*0d18*/ 	.short	0x0101
        /*0d1a*/ 	.byte	0x06
	.zero		1


	//   ....[16]....
        /*0d1c*/ 	.word	0x0000f5d0
        /*0d20*/ 	.word	0x0000000d
        /*0d24*/ 	.word	0x00000020
        /*0d28*/ 	.short	0x010a
        /*0d2a*/ 	.byte	0x3f
	.zero		1


	//   ....[17]....
        /*0d2c*/ 	.word	0x0000f9e0
        /*0d30*/ 	.word	0x00000003
        /*0d34*/ 	.word	0x00000058
        /*0d38*/ 	.short	0x0101
        /*0d3a*/ 	.byte	0x3f
	.zero		1


	//   ....[18]....
        /*0d3c*/ 	.word	0x00010110
        /*0d40*/ 	.word	0x00000007
        /*0d44*/ 	.word	0x00000000
        /*0d48*/ 	.short	0x010a
        /*0d4a*/ 	.byte	0x3f
	.zero		1


	//   ....[19]....
        /*0d4c*/ 	.word	0x00010190
        /*0d50*/ 	.word	0x00000009
        /*0d54*/ 	.word	0x00000000
        /*0d58*/ 	.short	0x010a
        /*0d5a*/ 	.byte	0x3f
	.zero		1


	//   ....[20]....
        /*0d5c*/ 	.word	0x00010220
        /*0d60*/ 	.word	0x00000006
        /*0d64*/ 	.word	0x00000000
        /*0d68*/ 	.short	0x010a
        /*0d6a*/ 	.byte	0x3f
	.zero		1


	//   ....[21]....
        /*0d6c*/ 	.word	0x000102b0
        /*0d70*/ 	.word	0x00000003
        /*0d74*/ 	.word	0x00000000
        /*0d78*/ 	.short	0x010a
        /*0d7a*/ 	.byte	0x3f
	.zero		1


	//   ....[22]....
        /*0d7c*/ 	.word	0x00010320
        /*0d80*/ 	.word	0x00000003
        /*0d84*/ 	.word	0x00000000
        /*0d88*/ 	.short	0x010a
        /*0d8a*/ 	.byte	0x3f
	.zero		1


	//   ....[23]....
        /*0d8c*/ 	.word	0x00010390
        /*0d90*/ 	.word	0x00000000
        /*0d94*/ 	.word	0x00000000
        /*0d98*/ 	.short	0x010a
        /*0d9a*/ 	.byte	0x3f
	.zero		1


	//   ....[24]....
        /*0d9c*/ 	.word	0x00010470
        /*0da0*/ 	.word	0x0000000d
        /*0da4*/ 	.word	0x00000020
        /*0da8*/ 	.short	0x010a
        /*0daa*/ 	.byte	0x3f
	.zero		1


	//   ....[25]....
        /*0dac*/ 	.word	0x00010550
        /*0db0*/ 	.word	0x00000007
        /*0db4*/ 	.word	0x00000000
        /*0db8*/ 	.short	0x010a
        /*0dba*/ 	.byte	0x3f
	.zero		1


	//   ....[26]....
        /*0dbc*/ 	.word	0x000105a0
        /*0dc0*/ 	.word	0x00000009
        /*0dc4*/ 	.word	0x00000000
        /*0dc8*/ 	.short	0x010a
        /*0dca*/ 	.byte	0x3f
	.zero		1


	//   ....[27]....
        /*0dcc*/ 	.word	0x000105f0
        /*0dd0*/ 	.word	0x00000006
        /*0dd4*/ 	.word	0x00000000
        /*0dd8*/ 	.short	0x010a
        /*0dda*/ 	.byte	0x3f
	.zero		1


	//----- nvinfo : EIATTR_NUM_MBARRIERS
	.align		4
.L_30:
        /*0ddc*/ 	.byte	0x03, 0x38
        /*0dde*/ 	.short	0x000a


	//----- nvinfo : EIATTR_EXIT_INSTR_OFFSETS
	.align		4
        /*0de0*/ 	.byte	0x04, 0x1c
        /*0de2*/ 	.short	(.L_32 - .L_31)


	//   ....[0]....
.L_31:
        /*0de4*/ 	.word	0x00000640


	//   ....[1]....
        /*0de8*/ 	.word	0x00000f90


	//   ....[2]....
        /*0dec*/ 	.word	0x0000ec10


	//   ....[3]....
        /*0df0*/ 	.word	0x0000f260


	//   ....[4]....
        /*0df4*/ 	.word	0x00010300


	//----- nvinfo : EIATTR_MAX_THREADS
	.align		4
.L_32:
        /*0df8*/ 	.byte	0x04, 0x05
        /*0dfa*/ 	.short	(.L_34 - .L_33)
.L_33:
        /*0dfc*/ 	.word	0x00000180
        /*0e00*/ 	.word	0x00000001
        /*0e04*/ 	.word	0x00000001


	//----- nvinfo : EIATTR_CRS_STACK_SIZE
	.align		4
.L_34:
        /*0e08*/ 	.byte	0x04, 0x1e
        /*0e0a*/ 	.short	(.L_36 - .L_35)
.L_35:
        /*0e0c*/ 	.word	0x00000000


	//----- nvinfo : EIATTR_CBANK_PARAM_SIZE
	.align		4
.L_36:
        /*0e10*/ 	.byte	0x03, 0x19
        /*0e12*/ 	.short	0x0470


	//----- nvinfo : EIATTR_PARAM_CBANK
	.align		4
        /*0e14*/ 	.byte	0x04, 0x0a
        /*0e16*/ 	.short	(.L_38 - .L_37)
	.align		4
.L_37:
        /*0e18*/ 	.word	index@(.nv.constant0._ZN7cutlass13device_kernelINS_4gemm6kernel13GemmUniversalIN4cute5tupleIJiiiiEEENS1_10collective13CollectiveMmaINS1_37MainloopSm90TmaGmmaWarpSpecializedFP8ILi4ENS5_IJNS4_1CILi1EEESB_SB_EEENS1_35KernelTmaWarpSpecializedCooperativeEEENS5_IJNSA_ILi256EEENSA_ILi128EEESG_EEENS_12float_e4m3_tENS5_IJlSB_lEEESI_SJ_NS4_8TiledMMAINS4_8MMA_AtomIJNS4_4SM904GMMA31MMA_64x128x32_F32E4M3E4M3_SS_TNILNSN_7ScaleInE1ELSP_1EEEEEENS4_6LayoutINS5_IJNSA_ILi2EEESB_SB_EEENS5_IJSB_NSA_ILi0EEESV_EEEEENS5_IJNS4_10UnderscoreESY_SY_EEEEENS4_13SM90_TMA_LOADENS4_14ComposedLayoutINS4_7SwizzleILi3ELi4ELi3EEENS4_18smem_ptr_flag_bitsILi8EEENSS_INS5_IJNSA_ILi8EEESG_EEENS5_IJSG_SB_EEEEEEEvNS4_8identityES11_S1B_vS1C_EENS_8epilogue10collective6detail29Sm90TmaWarpSpecializedAdapterINS1F_15DefaultEpilogueISI_SJ_SJ_NS1E_6thread17LinearCombinationISI_Li1EffLNS1J_9ScaleType4KindE0ELNS_15FloatRoundStyleE2ESI_EENS1_15EpilogueDefaultEEEEEvvEEEEvNT_6ParamsE)
        /*0e1c*/ 	.short	0x0210
        /*0e1e*/ 	.short	0x0470


	//----- nvinfo : EIATTR_SW_WAR
	.align		4
.L_38:
        /*0e20*/ 	.byte	0x04, 0x36
        /*0e22*/ 	.short	(.L_40 - .L_39)
.L_39:
        /*0e24*/ 	.word	0x00000008
.L_40:


//--------------------- .nv.callgraph             --------------------------
	.section	.nv.callgraph,"",@"SHT_CUDA_CALLGRAPH"
	.align	4
	.sectionentsize	8
	.align		4
        /*0000*/ 	.word	0x00000000
	.align		4
        /*0004*/ 	.word	0xffffffff
	.align		4
        /*0008*/ 	.word	0x00000000
	.align		4
        /*000c*/ 	.word	0xfffffffe
	.align		4
        /*0010*/ 	.word	0x00000000
	.align		4
        /*0014*/ 	.word	0xfffffffd
	.align		4
        /*0018*/ 	.word	0x00000000
	.align		4
        /*001c*/ 	.word	0xfffffffc


//--------------------- .nv.constant4             --------------------------
	.section	.nv.constant4,"a",@progbits
	.align	8
	.align		8
.nv.constant4:
        /*0000*/ 	.dword	_ZN40_INTERNAL_f03e70c2_4_k_cu_5d0ccfef_172374cuda3std3__45__cpo5beginE
	.align		8
        /*0008*/ 	.dword	_ZN40_INTERNAL_f03e70c2_4_k_cu_5d0ccfef_172374cuda3std3__45__cpo3endE
	.align		8
        /*0010*/ 	.dword	_ZN40_INTERNAL_f03e70c2_4_k_cu_5d0ccfef_172374cuda3std3__45__cpo6cbeginE
	.align		8
        /*0018*/ 	.dword	_ZN40_INTERNAL_f03e70c2_4_k_cu_5d0ccfef_172374cuda3std3__45__cpo4cendE
	.align		8
        /*0020*/ 	.dword	_ZN40_INTERNAL_f03e70c2_4_k_cu_5d0ccfef_172374cuda3std3__442_GLOBAL__N__f03e70c2_4_k_cu_5d0ccfef_172376ignoreE
	.align		8
        /*0028*/ 	.dword	_ZN40_INTERNAL_f03e70c2_4_k_cu_5d0ccfef_172374cuda3std3__419piecewise_constructE
	.align		8
        /*0030*/ 	.dword	_ZN40_INTERNAL_f03e70c2_4_k_cu_5d0ccfef_172374cuda3std3__48in_placeE
	.align		8
        /*0038*/ 	.dword	_ZN40_INTERNAL_f03e70c2_4_k_cu_5d0ccfef_172374cuda3std6ranges3__45__cpo4swapE
	.align		8
        /*0040*/ 	.dword	_ZN40_INTERNAL_f03e70c2_4_k_cu_5d0ccfef_172374cuda3std6ranges3__45__cpo9iter_moveE
	.align		8
        /*0048*/ 	.dword	_ZN40_INTERNAL_f03e70c2_4_k_cu_5d0ccfef_172374cute7productE
	.align		8
        /*0050*/ 	.dword	_ZN40_INTERNAL_f03e70c2_4_k_cu_5d0ccfef_172374cute1_E


//--------------------- .text._ZN7cutlass13device_kernelINS_4gemm6kernel13GemmUniversalIN4cute5tupleIJiiiiEEENS1_10collective13CollectiveMmaINS1_37MainloopSm90TmaGmmaWarpSpecializedFP8ILi4ENS5_IJNS4_1CILi1EEESB_SB_EEENS1_35KernelTmaWarpSpecializedCooperativeEEENS5_IJNSA_ILi256EEENSA_ILi128EEESG_EEENS_12float_e4m3_tENS5_IJlSB_lEEESI_SJ_NS4_8TiledMMAINS4_8MMA_AtomIJNS4_4SM904GMMA31MMA_64x128x32_F32E4M3E4M3_SS_TNILNSN_7ScaleInE1ELSP_1EEEEEENS4_6LayoutINS5_IJNSA_ILi2EEESB_SB_EEENS5_IJSB_NSA_ILi0EEESV_EEEEENS5_IJNS4_10UnderscoreESY_SY_EEEEENS4_13SM90_TMA_LOADENS4_14ComposedLayoutINS4_7SwizzleILi3ELi4ELi3EEENS4_18smem_ptr_flag_bitsILi8EEENSS_INS5_IJNSA_ILi8EEESG_EEENS5_IJSG_SB_EEEEEEEvNS4_8identityES11_S1B_vS1C_EENS_8epilogue10collective6detail29Sm90TmaWarpSpecializedAdapterINS1F_15DefaultEpilogueISI_SJ_SJ_NS1E_6thread17LinearCombinationISI_Li1EffLNS1J_9ScaleType4KindE0ELNS_15FloatRoundStyleE2ESI_EENS1_15EpilogueDefaultEEEEEvvEEEEvNT_6ParamsE --------------------------
	.section	.text._ZN7cutlass13device_kernelINS_4gemm6kernel13GemmUniversalIN4cute5tupleIJiiiiEEENS1_10collective13CollectiveMmaINS1_37MainloopSm90TmaGmmaWarpSpecializedFP8ILi4ENS5_IJNS4_1CILi1EEESB_SB_EEENS1_35KernelTmaWarpSpecializedCooperativeEEENS5_IJNSA_ILi256EEENSA_ILi128EEESG_EEENS_12float_e4m3_tENS5_IJlSB_lEEESI_SJ_NS4_8TiledMMAINS4_8MMA_AtomIJNS4_4SM904GMMA31MMA_64x128x32_F32E4M3E4M3_SS_TNILNSN_7ScaleInE1ELSP_1EEEEEENS4_6LayoutINS5_IJNSA_ILi2EEESB_SB_EEENS5_IJSB_NSA_ILi0EEESV_EEEEENS5_IJNS4_10UnderscoreESY_SY_EEEEENS4_13SM90_TMA_LOADENS4_14ComposedLayoutINS4_7SwizzleILi3ELi4ELi3EEENS4_18smem_ptr_flag_bitsILi8EEENSS_INS5_IJNSA_ILi8EEESG_EEENS5_IJSG_SB_EEEEEEEvNS4_8identityES11_S1B_vS1C_EENS_8epilogue10collective6detail29Sm90TmaWarpSpecializedAdapterINS1F_15DefaultEpilogueISI_SJ_SJ_NS1E_6thread17LinearCombinationISI_Li1EffLNS1J_9ScaleType4KindE0ELNS_15FloatRoundStyleE2ESI_EENS1_15EpilogueDefaultEEEEEvvEEEEvNT_6ParamsE,"ax",@progbits
	.align	128
.text._ZN7cutlass13device_kernelINS_4gemm6kernel13GemmUniversalIN4cute5tupleIJiiiiEEENS1_10collective13CollectiveMmaINS1_37MainloopSm90TmaGmmaWarpSpecializedFP8ILi4ENS5_IJNS4_1CILi1EEESB_SB_EEENS1_35KernelTmaWarpSpecializedCooperativeEEENS5_IJNSA_ILi256EEENSA_ILi128EEESG_EEENS_12float_e4m3_tENS5_IJlSB_lEEESI_SJ_NS4_8TiledMMAINS4_8MMA_AtomIJNS4_4SM904GMMA31MMA_64x128x32_F32E4M3E4M3_SS_TNILNSN_7ScaleInE1ELSP_1EEEEEENS4_6LayoutINS5_IJNSA_ILi2EEESB_SB_EEENS5_IJSB_NSA_ILi0EEESV_EEEEENS5_IJNS4_10UnderscoreESY_SY_EEEEENS4_13SM90_TMA_LOADENS4_14ComposedLayoutINS4_7SwizzleILi3ELi4ELi3EEENS4_18smem_ptr_flag_bitsILi8EEENSS_INS5_IJNSA_ILi8EEESG_EEENS5_IJSG_SB_EEEEEEEvNS4_8identityES11_S1B_vS1C_EENS_8epilogue10collective6detail29Sm90TmaWarpSpecializedAdapterINS1F_15DefaultEpilogueISI_SJ_SJ_NS1E_6thread17LinearCombinationISI_Li1EffLNS1J_9ScaleType4KindE0ELNS_15FloatRoundStyleE2ESI_EENS1_15EpilogueDefaultEEEEEvvEEEEvNT_6ParamsE:
        .type           _ZN7cutlass13device_kernelINS_4gemm6kernel13GemmUniversalIN4cute5tupleIJiiiiEEENS1_10collective13CollectiveMmaINS1_37MainloopSm90TmaGmmaWarpSpecializedFP8ILi4ENS5_IJNS4_1CILi1EEESB_SB_EEENS1_35KernelTmaWarpSpecializedCooperativeEEENS5_IJNSA_ILi256EEENSA_ILi128EEESG_EEENS_12float_e4m3_tENS5_IJlSB_lEEESI_SJ_NS4_8TiledMMAINS4_8MMA_AtomIJNS4_4SM904GMMA31MMA_64x128x32_F32E4M3E4M3_SS_TNILNSN_7ScaleInE1ELSP_1EEEEEENS4_6LayoutINS5_IJNSA_ILi2EEESB_SB_EEENS5_IJSB_NSA_ILi0EEESV_EEEEENS5_IJNS4_10UnderscoreESY_SY_EEEEENS4_13SM90_TMA_LOADENS4_14ComposedLayoutINS4_7SwizzleILi3ELi4ELi3EEENS4_18smem_ptr_flag_bitsILi8EEENSS_INS5_IJNSA_ILi8EEESG_EEENS5_IJSG_SB_EEEEEEEvNS4_8identityES11_S1B_vS1C_EENS_8epilogue10collective6detail29Sm90TmaWarpSpecializedAdapterINS1F_15DefaultEpilogueISI_SJ_SJ_NS1E_6thread17LinearCombinationISI_Li1EffLNS1J_9ScaleType4KindE0ELNS_15FloatRoundStyleE2ESI_EENS1_15EpilogueDefaultEEEEEvvEEEEvNT_6ParamsE,@function
        .size           _ZN7cutlass13device_kernelINS_4gemm6kernel13GemmUniversalIN4cute5tupleIJiiiiEEENS1_10collective13CollectiveMmaINS1_37MainloopSm90TmaGmmaWarpSpecializedFP8ILi4ENS5_IJNS4_1CILi1EEESB_SB_EEENS1_35KernelTmaWarpSpecializedCooperativeEEENS5_IJNSA_ILi256EEENSA_ILi128EEESG_EEENS_12float_e4m3_tENS5_IJlSB_lEEESI_SJ_NS4_8TiledMMAINS4_8MMA_AtomIJNS4_4SM904GMMA31MMA_64x128x32_F32E4M3E4M3_SS_TNILNSN_7ScaleInE1ELSP_1EEEEEENS4_6LayoutINS5_IJNSA_ILi2EEESB_SB_EEENS5_IJSB_NSA_ILi0EEESV_EEEEENS5_IJNS4_10UnderscoreESY_SY_EEEEENS4_13SM90_TMA_LOADENS4_14ComposedLayoutINS4_7SwizzleILi3ELi4ELi3EEENS4_18smem_ptr_flag_bitsILi8EEENSS_INS5_IJNSA_ILi8EEESG_EEENS5_IJSG_SB_EEEEEEEvNS4_8identityES11_S1B_vS1C_EENS_8epilogue10collective6detail29Sm90TmaWarpSpecializedAdapterINS1F_15DefaultEpilogueISI_SJ_SJ_NS1E_6thread17LinearCombinationISI_Li1EffLNS1J_9ScaleType4KindE0ELNS_15FloatRoundStyleE2ESI_EENS1_15EpilogueDefaultEEEEEvvEEEEvNT_6ParamsE,(.L_x_329 - _ZN7cutlass13device_kernelINS_4gemm6kernel13GemmUniversalIN4cute5tupleIJiiiiEEENS1_10collective13CollectiveMmaINS1_37MainloopSm90TmaGmmaWarpSpecializedFP8ILi4ENS5_IJNS4_1CILi1EEESB_SB_EEENS1_35KernelTmaWarpSpecializedCooperativeEEENS5_IJNSA_ILi256EEENSA_ILi128EEESG_EEENS_12float_e4m3_tENS5_IJlSB_lEEESI_SJ_NS4_8TiledMMAINS4_8MMA_AtomIJNS4_4SM904GMMA31MMA_64x128x32_F32E4M3E4M3_SS_TNILNSN_7ScaleInE1ELSP_1EEEEEENS4_6LayoutINS5_IJNSA_ILi2EEESB_SB_EEENS5_IJSB_NSA_ILi0EEESV_EEEEENS5_IJNS4_10UnderscoreESY_SY_EEEEENS4_13SM90_TMA_LOADENS4_14ComposedLayoutINS4_7SwizzleILi3ELi4ELi3EEENS4_18smem_ptr_flag_bitsILi8EEENSS_INS5_IJNSA_ILi8EEESG_EEENS5_IJSG_SB_EEEEEEEvNS4_8identityES11_S1B_vS1C_EENS_8epilogue10collective6detail29Sm90TmaWarpSpecializedAdapterINS1F_15DefaultEpilogueISI_SJ_SJ_NS1E_6thread17LinearCombinationISI_Li1EffLNS1J_9ScaleType4KindE0ELNS_15FloatRoundStyleE2ESI_EENS1_15EpilogueDefaultEEEEEvvEEEEvNT_6ParamsE)
        .other          _ZN7cutlass13device_kernelINS_4gemm6kernel13GemmUniversalIN4cute5tupleIJiiiiEEENS1_10collective13CollectiveMmaINS1_37MainloopSm90TmaGmmaWarpSpecializedFP8ILi4ENS5_IJNS4_1CILi1EEESB_SB_EEENS1_35KernelTmaWarpSpecializedCooperativeEEENS5_IJNSA_ILi256EEENSA_ILi128EEESG_EEENS_12float_e4m3_tENS5_IJlSB_lEEESI_SJ_NS4_8TiledMMAINS4_8MMA_AtomIJNS4_4SM904GMMA31MMA_64x128x32_F32E4M3E4M3_SS_TNILNSN_7ScaleInE1ELSP_1EEEEEENS4_6LayoutINS5_IJNSA_ILi2EEESB_SB_EEENS5_IJSB_NSA_ILi0EEESV_EEEEENS5_IJNS4_10UnderscoreESY_SY_EEEEENS4_13SM90_TMA_LOADENS4_14ComposedLayoutINS4_7SwizzleILi3ELi4ELi3EEENS4_18smem_ptr_flag_bitsILi8EEENSS_INS5_IJNSA_ILi8EEESG_EEENS5_IJSG_SB_EEEEEEEvNS4_8identityES11_S1B_vS1C_EENS_8epilogue10collective6detail29Sm90TmaWarpSpecializedAdapterINS1F_15DefaultEpilogueISI_SJ_SJ_NS1E_6thread17LinearCombinationISI_Li1EffLNS1J_9ScaleType4KindE0ELNS_15FloatRoundStyleE2ESI_EENS1_15EpilogueDefaultEEEEEvvEEEEvNT_6ParamsE,@"STO_CUDA_ENTRY STV_DEFAULT"
_ZN7cutlass13device_kernelINS_4gemm6kernel13GemmUniversalIN4cute5tupleIJiiiiEEENS1_10collective13CollectiveMmaINS1_37MainloopSm90TmaGmmaWarpSpecializedFP8ILi4ENS5_IJNS4_1CILi1EEESB_SB_EEENS1_35KernelTmaWarpSpecializedCooperativeEEENS5_IJNSA_ILi256EEENSA_ILi128EEESG_EEENS_12float_e4m3_tENS5_IJlSB_lEEESI_SJ_NS4_8TiledMMAINS4_8MMA_AtomIJNS4_4SM904GMMA31MMA_64x128x32_F32E4M3E4M3_SS_TNILNSN_7ScaleInE1ELSP_1EEEEEENS4_6LayoutINS5_IJNSA_ILi2EEESB_SB_EEENS5_IJSB_NSA_ILi0EEESV_EEEEENS5_IJNS4_10UnderscoreESY_SY_EEEEENS4_13SM90_TMA_LOADENS4_14ComposedLayoutINS4_7SwizzleILi3ELi4ELi3EEENS4_18smem_ptr_flag_bitsILi8EEENSS_INS5_IJNSA_ILi8EEESG_EEENS5_IJSG_SB_EEEEEEEvNS4_8identityES11_S1B_vS1C_EENS_8epilogue10collective6detail29Sm90TmaWarpSpecializedAdapterINS1F_15DefaultEpilogueISI_SJ_SJ_NS1E_6thread17LinearCombinationISI_Li1EffLNS1J_9ScaleType4KindE0ELNS_15FloatRoundStyleE2ESI_EENS1_15EpilogueDefaultEEEEEvvEEEEvNT_6ParamsE:
[----:B------:R-:W0:Y:S02]  /*0000*/  LDC R1, c[0x0][0x28] ;  /* 0x00000a00ff017b82 */ /* 0x000e240000000800 */
[----:B0-----:R-:W-:Y:S01]  /*0010*/  VIADD R1, R1, 0xffffff10 ;  /* 0xffffff1001017836 */ /* 0x001fe20000000000 */
[----:B------:R-:W0:Y:S01]  /*0020*/  S2R R2, SR_TID.X ;  /* 0x0000000000027919 */ /* 0x000e220000002100 */
[----:B------:R-:W-:Y:S01]  /*0030*/  ELECT P0, URZ, PT ;  /* 0x00000000003f782f */ /* 0x000fe20003800000 */
[----:B------:R-:W-:Y:S01]  /*0040*/  BSSY B0, `(.L_x_0) ;  /* 0x0000015000007945 */ /* 0x000fe20003800000 */
[--C-:B0-----:R-:W-:Y:S02]  /*0050*/  SHF.R.U32.HI R0, RZ, 0x5, R2.reuse ;  /* 0x00000005ff007819 */ /* 0x101fe40000011602 */
[----:B------:R-:W-:-:S03]  /*0060*/  SHF.R.U32.HI R2, RZ, 0x7, R2 ;  /* 0x00000007ff027819 */ /* 0x000fc60000011602 */
[----:B------:R-:W0:Y:S04]  /*0070*/  SHFL.IDX PT, R3, R0, RZ, 0x1f ;  /* 0x00001fff00037589 */ /* 0x000e2800000e0000 */
[----:B------:R-:W1:Y:S01]  /*0080*/  SHFL.IDX PT, R2, R2, RZ, 0x1f ;  /* 0x00001fff02027589 */ /* 0x000e6200000e0000 */
[----:B0-----:R-:W-:Y:S02]  /*0090*/  R2UR UR4, R3 ;  /* 0x00000000030472ca */ /* 0x001fe400000e0000 */
[----:B-1----:R-:W-:-:S11]  /*00a0*/  R2UR UR6, R2 ;  /* 0x00000000020672ca */ /* 0x002fd600000e0000 */
[----:B------:R-:W-:Y:S02]  /*00b0*/  USHF.R.S32.HI UR5, URZ, 0x1f, UR4 ;  /* 0x0000001f3f057899 */ /* 0x000fe40008011404 */
[----:B------:R-:W-:Y:S02]  /*00c0*/  ISETP.NE.OR P0, PT, RZ, UR4, !P0 ;  /* 0x00000004ff007c0c */ /* 0x000fe4000c705670 */
[----:B------:R-:W-:-:S04]  /*00d0*/  ULEA.HI UR5, UR5, UR4, URZ, 0x2 ;  /* 0x0000000405057291 */ /* 0x000fc8000f8f103f */
[----:B------:R-:W-:-:S04]  /*00e0*/  ULOP3.LUT UR5, UR5, 0xfffffffc, URZ, 0xc0, !UPT ;  /* 0xfffffffc05057892 */ /* 0x000fc8000f8ec03f */
[----:B------:R-:W-:-:S03]  /*00f0*/  UIADD3 UR8, UR4, -UR5, URZ ;  /* 0x8000000504087290 */ /* 0x000fc6000fffe03f */
[----:B------:R-:W-:Y:S09]  /*0100*/  @P0 BRA `(.L_x_1) ;  /* 0x0000000000200947 */ /* 0x000ff20003800000 */
[----:B------:R-:W-:Y:S02]  /*0110*/  ULDC.64 UR4, c[0x0][0x198] ;  /* 0x0000660000047ab9 */ /* 0x000fe40000000a00 */
[----:B------:R-:W-:Y:S02]  /*0120*/  UIADD3 UR10, UP0, UR4, 0xf0, URZ ;  /* 0x000000f0040a7890 */ /* 0x000fe4000ff1e03f */
[----:B------:R-:W-:Y:S02]  /*0130*/  UIADD3 UR4, UP1, UR4, 0x1f0, URZ ;  /* 0x000001f004047890 */ /* 0x000fe4000ff3e03f */
[----:B------:R-:W-:Y:S02]  /*0140*/  UIADD3.X UR11, URZ, UR5, URZ, UP0, !UPT ;  /* 0x000000053f0b7290 */ /* 0x000fe400087fe43f */
[----:B------:R-:W-:-:S07]  /*0150*/  UIADD3.X UR5, URZ, UR5, URZ, UP1, !UPT ;  /* 0x000000053f057290 */ /* 0x000fce0008ffe43f */
[----:B------:R0:W-:Y:S02]  /*0160*/  UTMACCTL.PF [UR10] ;  /* 0x000000000a0079b9 */ /* 0x0001e40008040000 */
[----:B------:R0:W-:Y:S02]  /*0170*/  UTMACCTL.PF [UR4] ;  /* 0x00000000040079b9 */ /* 0x0001e40008040000 */
[----:B0-----:R-:W-:Y:S01]  /*0180*/  NOP ;  /* 0x0000000000007918 */ /* 0x001fe20000000000 */
.L_x_1:
[----:B------:R-:W-:Y:S05]  /*0190*/  BSYNC B0 ;  /* 0x0000000000007941 */ /* 0x000fea0003800000 */
.L_x_0:
[----:B------:R-:W0:Y:S01]  /*01a0*/  SHFL.IDX PT, R2, R0, RZ, 0x1f ;  /* 0x00001fff00027589 */ /* 0x000e2200000e0000 */
[----:B------:R-:W-:Y:S01]  /*01b0*/  UISETP.NE.AND UP0, UPT, UR8, 0x3, UPT ;  /* 0x000000030800788c */ /* 0x000fe2000bf05270 */
[----:B------:R-:W-:Y:S01]  /*01c0*/  ISETP.NE.AND P1, PT, RZ, UR6, PT ;  /* 0x00000006ff007c0c */ /* 0x000fe2000bf25270 */
[----:B------:R-:W-:Y:S02]  /*01d0*/  UIADD3 UR10, UR6, -0x1, URZ ;  /* 0xffffffff060a7890 */ /* 0x000fe4000fffe03f */
[----:B------:R-:W-:Y:S02]  /*01e0*/  UISETP.EQ.OR UP0, UPT, UR8, URZ, !UP0 ;  /* 0x0000003f0800728c */ /* 0x000fe4000c702670 */
[----:B------:R-:W-:Y:S02]  /*01f0*/  UISETP.GE.U32.AND UP1, UPT, UR10, 0x2, UPT ;  /* 0x000000020a00788c */ /* 0x000fe4000bf26070 */
[----:B------:R-:W-:-:S04]  /*0200*/  UISETP.EQ.AND UP0, UPT, UR6, URZ, UP0 ;  /* 0x0000003f0600728c */ /* 0x000fc80008702270 */
[----:B------:R-:W-:-:S04]  /*0210*/  USEL UR13, URZ, 0x1, !UP0 ;  /* 0x000000013f0d7887 */ /* 0x000fc8000c000000 */
[----:B------:R-:W-:Y:S01]  /*0220*/  USEL UR13, UR13, 0x2, UP1 ;  /* 0x000000020d0d7887 */ /* 0x000fe20008800000 */
[----:B0-----:R-:W-:-:S13]  /*0230*/  ISETP.NE.AND P0, PT, R2, RZ, PT ;  /* 0x000000ff0200720c */ /* 0x001fda0003f05270 */
[----:B------:R-:W-:Y:S05]  /*0240*/  @P0 BRA `(.L_x_2) ;  /* 0x0000000000580947 */ /* 0x000fea0003800000 */
[----:B------:R-:W0:Y:S01]  /*0250*/  S2UR UR9, SR_CgaCtaId ;  /* 0x00000000000979c3 */ /* 0x000e220000008800 */
[----:B------:R-:W-:Y:S01]  /*0260*/  UMOV UR4, 0x400 ;  /* 0x0000040000047882 */ /* 0x000fe20000000000 */
[----:B------:R-:W-:Y:S01]  /*0270*/  UMOV UR5, 0x1 ;  /* 0x0000000100057882 */ /* 0x000fe20000000000 */
[----:B------:R-:W-:Y:S01]  /*0280*/  UMOV UR6, 0x100 ;  /* 0x0000010000067882 */ /* 0x000fe20000000000 */
[----:B------:R-:W-:Y:S01]  /*0290*/  ELECT P0, URZ, PT ;  /* 0x00000000003f782f */ /* 0x000fe20003800000 */
[----:B------:R-:W-:-:S04]  /*02a0*/  UIADD3 UR6, -UR6, 0x100000, URZ ;  /* 0x0010000006067890 */ /* 0x000fc8000fffe13f */
[----:B------:R-:W-:Y:S02]  /*02b0*/  USHF.L.U32 UR7, UR6, 0xb, URZ ;  /* 0x0000000b06077899 */ /* 0x000fe4000800063f */
[----:B------:R-:W-:Y:S02]  /*02c0*/  USHF.L.U32 UR6, UR6, 0x1, URZ ;  /* 0x0000000106067899 */ /* 0x000fe4000800063f */
[----:B0-----:R-:W-:Y:S02]  /*02d0*/  ULEA UR9, UR9, UR4, 0x18 ;  /* 0x0000000409097291 */ /* 0x001fe4000f8ec03f */
[----:B------:R-:W-:-:S04]  /*02e0*/  UIADD3 UR4, -UR5, 0x100000, URZ ;  /* 0x0010000005047890 */ /* 0x000fc8000fffe13f */
[----:B------:R-:W-:Y:S02]  /*02f0*/  USHF.L.U32 UR5, UR4, 0xb, URZ ;  /* 0x0000000b04057899 */ /* 0x000fe4000800063f */
[----:B------:R-:W-:Y:S01]  /*0300*/  USHF.L.U32 UR4, UR4, 0x1, URZ ;  /* 0x0000000104047899 */ /* 0x000fe2000800063f */
[----:B------:R-:W0:Y:S11]  /*0310*/  FENCE.VIEW.ASYNC.S ;  /* 0x00000000000073c6 */ /* 0x000e360000000000 */
[----:B0-----:R0:W1:Y:S01]  /*0320*/  SYNCS.EXCH.64 URZ, [UR9], UR4 ;  /* 0x00000004093f75b2 */ /* 0x0010620008000100 */
[----:B------:R0:W2:Y:S01]  /*0330*/  SYNCS.EXCH.64 URZ, [UR9+0x20], UR6 ;  /* 0x00002006093f75b2 */ /* 0x0000a20008000100 */
[----:B------:R0:W3:Y:S01]  /*0340*/  SYNCS.EXCH.64 URZ, [UR9+0x8], UR4 ;  /* 0x00000804093f75b2 */ /* 0x0000e20008000100 */
[----:B------:R0:W4:Y:S01]  /*0350*/  SYNCS.EXCH.64 URZ, [UR9+0x28], UR6 ;  /* 0x00002806093f75b2 */ /* 0x0001220008000100 */
[----:B------:R0:W0:Y:S01]  /*0360*/  SYNCS.EXCH.64 URZ, [UR9+0x10], UR4 ;  /* 0x00001004093f75b2 */ /* 0x0000220008000100 */
[----:B------:R0:W0:Y:S01]  /*0370*/  SYNCS.EXCH.64 URZ, [UR9+0x30], UR6 ;  /* 0x00003006093f75b2 */ /* 0x0000220008000100 */
[----:B------:R0:W0:Y:S01]  /*0380*/  SYNCS.EXCH.64 URZ, [UR9+0x18], UR4 ;  /* 0x00001804093f75b2 */ /* 0x0000220008000100 */
[----:B------:R0:W0:Y:S01]  /*0390*/  SYNCS.EXCH.64 URZ, [UR9+0x38], UR6 ;  /* 0x00003806093f75b2 */ /* 0x0000220008000100 */
[----:B------:R-:W-:Y:S01]  /*03a0*/  NOP ;  /* 0x0000000000007918 */ /* 0x000fe20000000000 */
.L_x_2:
[----:B------:R-:W5:Y:S01]  /*03b0*/  SHFL.IDX PT, R0, R0, RZ, 0x1f ;  /* 0x00001fff00007589 */ /* 0x000f6200000e0000 */
[----:B------:R-:W1:Y:S01]  /*03c0*/  LDC R2, c[0x0][0x65c] ;  /* 0x00019700ff027b82 */ /* 0x000e620000000800 */
[----:B------:R-:W-:Y:S01]  /*03d0*/  ELECT P0, URZ, PT ;  /* 0x00000000003f782f */ /* 0x000fe20003800000 */
[----:B------:R-:W-:Y:S01]  /*03e0*/  IMAD.MOV.U32 R3, RZ, RZ, RZ ;  /* 0x000000ffff037224 */ /* 0x000fe200078e00ff */
[----:B0-----:R-:W-:Y:S01]  /*03f0*/  UMOV UR4, 0x20 ;  /* 0x0000002000047882 */ /* 0x001fe20000000000 */
[----:B------:R-:W-:Y:S01]  /*0400*/  NOP ;  /* 0x0000000000007918 */ /* 0x000fe20000000000 */
[----:B------:R-:W-:Y:S01]  /*0410*/  NOP ;  /* 0x0000000000007918 */ /* 0x000fe20000000000 */
[----:B-----5:R-:W-:Y:S02]  /*0420*/  ISETP.NE.OR P0, PT, R0, RZ, !P0 ;  /* 0x000000ff0000720c */ /* 0x020fe40004705670 */
[----:B-1----:R-:W-:Y:S01]  /*0430*/  ISETP.NE.AND P4, PT, R2, 0x1, PT ;  /* 0x000000010200780c */ /* 0x002fe20003f85270 */
[----:B------:R-:W0:Y:S01]  /*0440*/  S2R R0, SR_CTAID.Y ;  /* 0x0000000000007919 */ /* 0x000e220000002600 */
[----:B------:R-:W1:Y:S09]  /*0450*/  S2R R2, SR_CTAID.X ;  /* 0x0000000000027919 */ /* 0x000e720000002500 */
[----:B------:R-:W-:Y:S01]  /*0460*/  VOTEU.ALL UP0, P0 ;  /* 0x00000000003f7886 */ /* 0x000fe20000000000 */
[----:B------:R-:W-:Y:S01]  /*0470*/  VOTEU.ALL UP1, P0 ;  /* 0x00000000003f7886 */ /* 0x000fe20000020000 */
[----:B------:R-:W1:Y:S01]  /*0480*/  @P4 LDC R7, c[0x0][0x10] ;  /* 0x00000400ff074b82 */ /* 0x000e620000000800 */
[----:B------:R-:W-:-:S02]  /*0490*/  @P4 IMAD.MOV.U32 R5, RZ, RZ, RZ ;  /* 0x000000ffff054224 */ /* 0x000fc400078e00ff */
[----:B------:R-:W-:Y:S01]  /*04a0*/  @P4 IMAD.MOV.U32 R11, RZ, RZ, RZ ;  /* 0x000000ffff0b4224 */ /* 0x000fe200078e00ff */
[----:B------:R-:W-:Y:S01]  /*04b0*/  @!UP0 UMOV UR6, 0x400 ;  /* 0x0000040000068882 */ /* 0x000fe20000000000 */
[----:B------:R-:W-:-:S04]  /*04c0*/  @!UP0 UIADD3 UR4, -UR4, 0x100000, URZ ;  /* 0x0010000004048890 */ /* 0x000fc8000fffe13f */
[----:B------:R-:W-:Y:S02]  /*04d0*/  @!UP0 USHF.L.U32 UR5, UR4, 0xb, URZ ;  /* 0x0000000b04058899 */ /* 0x000fe4000800063f */
[----:B------:R-:W-:Y:S01]  /*04e0*/  @!UP0 USHF.L.U32 UR4, UR4, 0x1, URZ ;  /* 0x0000000104048899 */ /* 0x000fe2000800063f */
[----:B------:R-:W5:Y:S08]  /*04f0*/  @!P4 LDC R9, c[0x0][0xc] ;  /* 0x00000300ff09cb82 */ /* 0x000f700000000800 */
[----:B------:R-:W2:Y:S01]  /*0500*/  @!UP0 S2UR UR7, SR_CgaCtaId ;  /* 0x00000000000789c3 */ /* 0x000ea20000008800 */
[----:B0-----:R-:W-:-:S04]  /*0510*/  @P4 IMAD.MOV.U32 R4, RZ, RZ, R0 ;  /* 0x000000ffff044224 */ /* 0x001fc800078e0000 */
[----:B-1----:R-:W-:-:S04]  /*0520*/  @P4 IMAD.WIDE.U32 R6, R2, R7, R4 ;  /* 0x0000000702064225 */ /* 0x002fc800078e0004 */
[----:B------:R-:W-:Y:S02]  /*0530*/  @P4 IMAD.MOV.U32 R16, RZ, RZ, R6 ;  /* 0x000000ffff104224 */ /* 0x000fe400078e0006 */
[----:B------:R-:W-:Y:S02]  /*0540*/  @P4 IMAD.IADD R17, R7, 0x1, R11 ;  /* 0x0000000107114824 */ /* 0x000fe400078e020b */
[----:B-----5:R-:W-:-:S04]  /*0550*/  @!P4 IMAD.WIDE.U32 R4, R9, R0, R2 ;  /* 0x000000000904c225 */ /* 0x020fc800078e0002 */
[----:B------:R-:W-:Y:S02]  /*0560*/  @!P4 IMAD.MOV.U32 R16, RZ, RZ, R4 ;  /* 0x000000ffff10c224 */ /* 0x000fe400078e0004 */
[----:B------:R-:W-:Y:S01]  /*0570*/  @!P4 IMAD.MOV.U32 R17, RZ, RZ, R5 ;  /* 0x000000ffff11c224 */ /* 0x000fe200078e0005 */
[----:B--2---:R-:W-:Y:S02]  /*0580*/  @!UP0 ULEA UR6, UR7, UR6, 0x18 ;  /* 0x0000000607068291 */ /* 0x004fe4000f8ec03f */
[----:B------:R0:W-:Y:S01]  /*0590*/  STL [R1+0x74], R16 ;  /* 0x0000741001007387 */ /* 0x0001e20000100800 */
[----:B------:R-:W-:-:S03]  /*05a0*/  VOTEU.ALL UP0, P0 ;  /* 0x00000000003f7886 */ /* 0x000fc60000000000 */
[----:B------:R0:W-:Y:S04]  /*05b0*/  STL [R1+0x70], R17 ;  /* 0x0000701101007387 */ /* 0x0001e80000100800 */
[----:B------:R-:W1:Y:S02]  /*05c0*/  FENCE.VIEW.ASYNC.S ;  /* 0x00000000000073c6 */ /* 0x000e640000000000 */
[----:B-1----:R0:W3:Y:S01]  /*05d0*/  @!UP0 SYNCS.EXCH.64 URZ, [UR6+0x50], UR4 ;  /* 0x00005004063f85b2 */ /* 0x0020e20008000100 */
[----:B------:R0:W3:Y:S01]  /*05e0*/  @!UP1 SYNCS.EXCH.64 URZ, [UR6+0x58], UR4 ;  /* 0x00005804063f95b2 */ /* 0x0000e20008000100 */
[----:B------:R-:W-:Y:S01]  /*05f0*/  NOP ;  /* 0x0000000000007918 */ /* 0x000fe20000000000 */
[----:B---34-:R-:W-:Y:S06]  /*0600*/  BAR.SYNC.DEFER_BLOCKING 0x0 ;  /* 0x0000000000007b1d */ /* 0x018fec0000010000 */
[----:B0-----:R-:W-:Y:S05]  /*0610*/  @!P1 BRA `(.L_x_3) ;  /* 0x000000e400809947 */ /* 0x001fea0003800000 */
[----:B------:R-:W-:-:S06]  /*0620*/  UISETP.GT.U32.AND UP0, UPT, UR10, 0x1, UPT ;  /* 0x000000010a00788c */ /* 0x000fcc000bf04070 */
[----:B------:R-:W-:-:S13]  /*0630*/  PLOP3.LUT P0, PT, PT, PT, UP0, 0x80, 0x0 ;  /* 0x000000000000781c */ /* 0x000fda0003f0f008 */
[----:B------:R-:W-:Y:S05]  /*0640*/  @P0 EXIT ;  /* 0x000000000000094d */ /* 0x000fea0003800000 */
[----:B------:R-:W-:Y:S01]  /*0650*/  IMAD.MOV.U32 R6, RZ, RZ, -0x1 ;  /* 0xffffffffff067424 */ /* 0x000fe200078e00ff */
[----:B------:R-:W-:Y:S01]  /*0660*/  ULDC.64 UR4, c[0x0][0x650] ;  /* 0x0001940000047ab9 */ /* 0x000fe20000000a00 */
[----:B------:R-:W-:Y:S01]  /*0670*/  IMAD.MOV.U32 R5, RZ, RZ, -0x1 ;  /* 0xffffffffff057424 */ /* 0x000fe200078e00ff */
[----:B------:R-:W-:Y:S01]  /*0680*/  ISETP.GE.U32.AND P0, PT, R16, UR4, PT ;  /* 0x0000000410007c0c */ /* 0x000fe2000bf06070 */
[----:B------:R-:W-:Y:S01]  /*0690*/  UMOV UR12, 0xffffffff ;  /* 0xffffffff000c7882 */ /* 0x000fe20000000000 */
[----:B------:R0:W-:Y:S01]  /*06a0*/  STL [R1+0x7c], R6 ;  /* 0x00007c0601007387 */ /* 0x0001e20000100800 */
[----:B------:R-:W-:Y:S02]  /*06b0*/  PRMT R4, RZ, 0x7610, R4 ;  /* 0x00007610ff047816 */ /* 0x000fe40000000004 */
[----:B------:R-:W-:Y:S01]  /*06c0*/  ISETP.GE.U32.AND.EX P0, PT, R17, UR5, PT, P0 ;  /* 0x0000000511007c0c */ /* 0x000fe2000bf06100 */
[----:B------:R0:W-:-:S12]  /*06d0*/  STL [R1+0x78], R5 ;  /* 0x0000780501007387 */ /* 0x0001d80000100800 */
[----:B0-----:R-:W-:Y:S05]  /*06e0*/  @P0 BRA `(.L_x_4) ;  /* 0x0000000400680947 */ /* 0x001fea0003800000 */
[----:B------:R-:W0:Y:S01]  /*06f0*/  LDC.64 R12, c[0x0][0x628] ;  /* 0x00018a00ff0c7b82 */ /* 0x000e220000000a00 */
[----:B------:R-:W-:Y:S02]  /*0700*/  IMAD.MOV.U32 R4, RZ, RZ, R16 ;  /* 0x000000ffff047224 */ /* 0x000fe400078e0010 */
[----:B------:R-:W-:-:S05]  /*0710*/  IMAD.MOV.U32 R5, RZ, RZ, R17 ;  /* 0x000000ffff057224 */ /* 0x000fca00078e0011 */
[----:B------:R-:W1:Y:S08]  /*0720*/  LDC R10, c[0x0][0x630] ;  /* 0x00018c00ff0a7b82 */ /* 0x000e700000000800 */
[----:B------:R-:W2:Y:S01]  /*0730*/  LDC.64 R14, c[0x0][0x620] ;  /* 0x00018800ff0e7b82 */ /* 0x000ea20000000a00 */
[----:B0-----:R-:W-:-:S04]  /*0740*/  ISETP.NE.U32.AND P0, PT, R12, RZ, PT ;  /* 0x000000ff0c00720c */ /* 0x001fc80003f05070 */
[----:B------:R-:W-:-:S13]  /*0750*/  ISETP.NE.AND.EX P0, PT, R13, RZ, PT, P0 ;  /* 0x000000ff0d00720c */ /* 0x000fda0003f05300 */
[----:B-12---:R-:W-:Y:S05]  /*0760*/  @!P0 BRA `(.L_x_5) ;  /* 0x0000000000288947 */ /* 0x006fea0003800000 */
[----:B------:R-:W0:Y:S02]  /*0770*/  LDC R9, c[0x0][0x634] ;  /* 0x00018d00ff097b82 */ /* 0x000e240000000800 */
[----:B0-----:R-:W-:-:S05]  /*0780*/  IADD3 R9, P0, R16, R9, RZ ;  /* 0x0000000910097210 */ /* 0x001fca0007f1e0ff */
[----:B------:R-:W-:-:S04]  /*0790*/  IMAD.X R11, RZ, RZ, R17, P0 ;  /* 0x000000ffff0b7224 */ /* 0x000fc800000e0611 */
[----:B------:R-:W-:-:S04]  /*07a0*/  IMAD.WIDE.U32 R4, R11, R12, RZ ;  /* 0x0000000c0b047225 */ /* 0x000fc800078e00ff */
[----:B------:R-:W-:-:S04]  /*07b0*/  IMAD.WIDE.U32 R6, P0, R9, R13, R4 ;  /* 0x0000000d09067225 */ /* 0x000fc80007800004 */
[----:B------:R-:W-:-:S04]  /*07c0*/  IMAD.WIDE.U32 R4, R9, R12, RZ ;  /* 0x0000000c09047225 */ /* 0x000fc800078e00ff */
[----:B------:R-:W-:Y:S01]  /*07d0*/  IMAD.X R9, RZ, RZ, RZ, P0 ;  /* 0x000000ffff097224 */ /* 0x000fe200000e06ff */
[----:B------:R-:W-:Y:S01]  /*07e0*/  IADD3 RZ, P0, R5, R6, RZ ;  /* 0x0000000605ff7210 */ /* 0x000fe20007f1e0ff */
[----:B------:R-:W-:-:S04]  /*07f0*/  IMAD.MOV.U32 R8, RZ, RZ, R7 ;  /* 0x000000ffff087224 */ /* 0x000fc800078e0007 */
[----:B------:R-:W-:-:S08]  /*0800*/  IMAD.WIDE.U32.X R4, R11, R13, R8, P0 ;  /* 0x0000000d0b047225 */ /* 0x000fd000000e0408 */
.L_x_5:
[-CC-:B------:R-:W-:Y:S01]  /*0810*/  SHF.R.U64 R24, R4, R10.reuse, R5.reuse ;  /* 0x0000000a04187219 */ /* 0x180fe20000001205 */
[----:B------:R-:W0:Y:S01]  /*0820*/  LDC R8, c[0x0][0x618] ;  /* 0x00018600ff087b82 */ /* 0x000e220000000800 */
[----:B------:R-:W-:Y:S01]  /*0830*/  SHF.R.U32.HI R4, RZ, R10, R5 ;  /* 0x0000000aff047219 */ /* 0x000fe20000011605 */
[----:B------:R-:W-:Y:S01]  /*0840*/  ULDC UR4, c[0x0][0x150] ;  /* 0x0000540000047ab9 */ /* 0x000fe20000000800 */
[----:B------:R-:W-:Y:S01]  /*0850*/  IADD3 R9, P0, RZ, -R24, RZ ;  /* 0x80000018ff097210 */ /* 0x000fe20007f1e0ff */
[----:B------:R-:W-:Y:S01]  /*0860*/  IMAD.MOV.U32 R5, RZ, RZ, R17 ;  /* 0x000000ffff057224 */ /* 0x000fe200078e0011 */
[----:B------:R-:W-:-:S03]  /*0870*/  I2FP.F32.U32 R3, R2 ;  /* 0x0000000200037245 */ /* 0x000fc60000201000 */
[----:B------:R-:W1:Y:S01]  /*0880*/  LDC.64 R18, c[0x0][0x640] ;  /* 0x00019000ff127b82 */ /* 0x000e620000000a00 */
[----:B------:R-:W-:Y:S02]  /*0890*/  IMAD.X R11, RZ, RZ, ~R4, P0 ;  /* 0x000000ffff0b7224 */ /* 0x000fe400000e0e04 */
[----:B------:R-:W-:Y:S01]  /*08a0*/  FMUL R3, R3, UR4 ;  /* 0x0000000403037c20 */ /* 0x000fe20008400000 */
[----:B------:R-:W-:Y:S01]  /*08b0*/  IMAD.MOV.U32 R4, RZ, RZ, R16 ;  /* 0x000000ffff047224 */ /* 0x000fe200078e0010 */
[----:B------:R-:W-:Y:S01]  /*08c0*/  ULDC UR4, c[0x0][0x154] ;  /* 0x0000550000047ab9 */ /* 0x000fe20000000800 */
[-C--:B------:R-:W-:Y:S02]  /*08d0*/  IMAD R6, R11, R14.reuse, RZ ;  /* 0x0000000e0b067224 */ /* 0x080fe400078e02ff */
[C---:B------:R-:W-:Y:S01]  /*08e0*/  IMAD.WIDE.U32 R4, R9.reuse, R14, R4 ;  /* 0x0000000e09047225 */ /* 0x040fe200078e0004 */
[----:B------:R-:W2:Y:S01]  /*08f0*/  LDC R10, c[0x0][0x608] ;  /* 0x00018200ff0a7b82 */ /* 0x000ea20000000800 */
[----:B------:R-:W3:Y:S02]  /*0900*/  F2I.U32.TRUNC.NTZ R3, R3 ;  /* 0x0000000300037305 */ /* 0x000ee4000020f000 */
[----:B------:R-:W-:-:S04]  /*0910*/  IMAD R9, R9, R15, R6 ;  /* 0x0000000f09097224 */ /* 0x000fc800078e0206 */
[----:B------:R-:W-:Y:S01]  /*0920*/  IMAD.IADD R5, R5, 0x1, R9 ;  /* 0x0000000105057824 */ /* 0x000fe200078e0209 */
[----:B------:R-:W4:Y:S01]  /*0930*/  LDC R7, c[0x0][0x144] ;  /* 0x00005100ff077b82 */ /* 0x000f220000000800 */
[----:B------:R-:W-:-:S03]  /*0940*/  IMAD.MOV.U32 R9, RZ, RZ, 0x1 ;  /* 0x00000001ff097424 */ /* 0x000fc600078e00ff */
[----:B0-----:R-:W-:Y:S02]  /*0950*/  SHF.R.U64 R12, R4, R8, R5 ;  /* 0x00000008040c7219 */ /* 0x001fe40000001205 */
[----:B------:R-:W-:Y:S02]  /*0960*/  I2FP.F32.U32 R4, R0 ;  /* 0x0000000000047245 */ /* 0x000fe40000201000 */
[----:B------:R-:W0:Y:S01]  /*0970*/  LDC R14, c[0x0][0x658] ;  /* 0x00019600ff0e7b82 */ /* 0x000e220000000800 */
[----:B-1----:R-:W-:Y:S01]  /*0980*/  ISETP.NE.U32.AND P0, PT, R18, RZ, PT ;  /* 0x000000ff1200720c */ /* 0x002fe20003f05070 */
[----:B---3--:R-:W-:Y:S02]  /*0990*/  IMAD.MOV R6, RZ, RZ, -R3 ;  /* 0x000000ffff067224 */ /* 0x008fe400078e0a03 */
[----:B------:R-:W-:Y:S01]  /*09a0*/  FMUL R4, R4, UR4 ;  /* 0x0000000404047c20 */ /* 0x000fe20008400000 */
[----:B------:R-:W-:Y:S01]  /*09b0*/  SHF.R.U32.HI R3, RZ, R8, R5 ;  /* 0x00000008ff037219 */ /* 0x000fe20000011605 */
[----:B------:R-:W-:Y:S01]  /*09c0*/  IMAD.MOV.U32 R5, RZ, RZ, -0x1 ;  /* 0xffffffffff057424 */ /* 0x000fe200078e00ff */
[----:B------:R-:W-:Y:S01]  /*09d0*/  ISETP.NE.AND.EX P0, PT, R19, RZ, PT, P0 ;  /* 0x000000ff1300720c */ /* 0x000fe20003f05300 */
[----:B------:R1:W3:Y:S01]  /*09e0*/  F2I.U32.TRUNC.NTZ R11, R4 ;  /* 0x00000004000b7305 */ /* 0x0002e2000020f000 */
[----:B------:R-:W1:Y:S01]  /*09f0*/  LDC R13, c[0x0][0x148] ;  /* 0x00005200ff0d7b82 */ /* 0x000e620000000800 */
[----:B--2---:R-:W-:-:S02]  /*0a00*/  SHF.R.U64 R23, R12, R10, R3 ;  /* 0x0000000a0c177219 */ /* 0x004fc40000001203 */
[----:B------:R-:W-:-:S05]  /*0a10*/  SHF.R.U32.HI R3, RZ, R10, R3 ;  /* 0x0000000aff037219 */ /* 0x000fca0000011603 */
[----:B------:R-:W2:Y:S01]  /*0a20*/  LDC R17, c[0x0][0x600] ;  /* 0x00018000ff117b82 */ /* 0x000ea20000000800 */
[----:B----4-:R-:W-:-:S07]  /*0a30*/  IMAD R8, R7, R6, R2 ;  /* 0x0000000607087224 */ /* 0x010fce00078e0202 */
[----:B------:R-:W4:Y:S01]  /*0a40*/  LDC R16, c[0x0][0x648] ;  /* 0x00019200ff107b82 */ /* 0x000f220000000800 */
[-C--:B0-----:R-:W-:Y:S02]  /*0a50*/  SHF.L.U32 R2, R5, R14.reuse, RZ ;  /* 0x0000000e05027219 */ /* 0x081fe400000006ff */
[--C-:B------:R-:W-:Y:S02]  /*0a60*/  SHF.R.U64 R22, R23, R14, R3.reuse ;  /* 0x0000000e17167219 */ /* 0x100fe40000001203 */
[----:B------:R-:W-:Y:S02]  /*0a70*/  LOP3.LUT R10, RZ, R2, RZ, 0x33, !PT ;  /* 0x00000002ff0a7212 */ /* 0x000fe400078e33ff */
[-C--:B------:R-:W-:Y:S01]  /*0a80*/  SHF.R.U32.HI R3, RZ, R14.reuse, R3 ;  /* 0x0000000eff037219 */ /* 0x080fe20000011603 */
[----:B------:R-:W0:Y:S01]  /*0a90*/  LDC R21, c[0x0][0x638] ;  /* 0x00018e00ff157b82 */ /* 0x000e220000000800 */
[----:B------:R-:W-:Y:S01]  /*0aa0*/  SHF.L.U32 R9, R9, R14, RZ ;  /* 0x0000000e09097219 */ /* 0x000fe200000006ff */
[----:B------:R-:W-:-:S06]  /*0ab0*/  IMAD.MOV.U32 R2, RZ, RZ, R22 ;  /* 0x000000ffff027224 */ /* 0x000fcc00078e0016 */
[----:B------:R-:W0:Y:S01]  /*0ac0*/  LDC R20, c[0x0][0x610] ;  /* 0x00018400ff147b82 */ /* 0x000e220000000800 */
[----:B-1-3--:R-:W-:Y:S05]  /*0ad0*/  @!P0 BRA `(.L_x_6) ;  /* 0x0000000000288947 */ /* 0x00afea0003800000 */
[----:B------:R-:W1:Y:S02]  /*0ae0*/  LDC R7, c[0x0][0x64c] ;  /* 0x00019300ff077b82 */ /* 0x000e640000000800 */
[----:B-1----:R-:W-:-:S05]  /*0af0*/  IADD3 R7, P0, R22, R7, RZ ;  /* 0x0000000716077210 */ /* 0x002fca0007f1e0ff */
        /* <DEDUP_REMOVED lines=8> */
.L_x_6:
[----:B----4-:R-:W-:Y:S01]  /*0b80*/  SHF.R.U64 R2, R2, R16, R3 ;  /* 0x0000001002027219 */ /* 0x010fe20000001203 */
[----:B--2---:R-:W-:Y:S01]  /*0b90*/  VIADD R3, R17, 0xffffffff ;  /* 0xffffffff11037836 */ /* 0x004fe20000000000 */
[----:B------:R-:W-:Y:S01]  /*0ba0*/  LOP3.LUT R10, R23, R10, RZ, 0xc0, !PT ;  /* 0x0000000a170a7212 */ /* 0x000fe200078ec0ff */
[----:B------:R-:W-:Y:S01]  /*0bb0*/  IMAD.MOV R11, RZ, RZ, -R11 ;  /* 0x000000ffff0b7224 */ /* 0x000fe200078e0a0b */
[----:B------:R-:W-:Y:S01]  /*0bc0*/  R2UR UR12, R24 ;  /* 0x00000000180c72ca */ /* 0x000fe200000e0000 */
[----:B------:R-:W-:Y:S01]  /*0bd0*/  IMAD.MOV R4, RZ, RZ, -R2 ;  /* 0x000000ffff047224 */ /* 0x000fe200078e0a02 */
[----:B------:R-:W-:Y:S01]  /*0be0*/  LOP3.LUT R3, R12, R3, RZ, 0xc0, !PT ;  /* 0x000000030c037212 */ /* 0x000fe200078ec0ff */
[----:B------:R-:W-:Y:S02]  /*0bf0*/  @P4 IMAD R8, R13, R11, R0 ;  /* 0x0000000b0d084224 */ /* 0x000fe400078e0200 */
[----:B------:R-:W-:Y:S02]  /*0c00*/  IMAD R9, R9, R2, R10 ;  /* 0x0000000209097224 */ /* 0x000fe400078e020a */
[----:B0-----:R-:W-:-:S02]  /*0c10*/  IMAD R0, R4, R21, R22 ;  /* 0x0000001504007224 */ /* 0x001fc400078e0216 */
[----:B------:R-:W-:Y:S02]  /*0c20*/  IMAD R8, R9, R20, R8 ;  /* 0x0000001409087224 */ /* 0x000fe400078e0208 */
[----:B------:R-:W-:Y:S02]  /*0c30*/  IMAD R3, R0, R17, R3 ;  /* 0x0000001100037224 */ /* 0x000fe400078e0203 */
[----:B------:R-:W-:-:S03]  /*0c40*/  IMAD.MOV.U32 R4, RZ, RZ, 0x1 ;  /* 0x00000001ff047424 */ /* 0x000fc600078e00ff */
[----:B------:R-:W-:Y:S02]  /*0c50*/  SEL R2, R3, R8, !P4 ;  /* 0x0000000803027207 */ /* 0x000fe40006000000 */
[----:B------:R-:W-:-:S03]  /*0c60*/  SEL R0, R8, R3, !P4 ;  /* 0x0000000308007207 */ /* 0x000fc60006000000 */
[----:B------:R0:W-:Y:S04]  /*0c70*/  STL [R1+0x78], R2 ;  /* 0x0000780201007387 */ /* 0x0001e80000100800 */
[----:B------:R0:W-:Y:S02]  /*0c80*/  STL [R1+0x7c], R0 ;  /* 0x00007c0001007387 */ /* 0x0001e40000100800 */
.L_x_4:
[----:B------:R-:W-:-:S08]  /*0c90*/  NOP ;  /* 0x0000000000007918 */ /* 0x000fd00000000000 */
[----:B------:R-:W1:Y:S02]  /*0ca0*/  USETMAXREG.TRY_ALLOC.CTAPOOL UP0, 0xe8 ;  /* 0x000000e8000079c8 */ /* 0x000e640008000600 */
[----:B-1----:R-:W-:-:S13]  /*0cb0*/  PLOP3.LUT P0, PT, PT, PT, UP0, 0x80, 0x0 ;  /* 0x000000000000781c */ /* 0x002fda0003f0f008 */
[----:B------:R-:W-:Y:S05]  /*0cc0*/  @!P0 BRA `(.L_x_4) ;  /* 0xfffffffc00f08947 */ /* 0x000fea000383ffff */
[----:B------:R-:W-:Y:S01]  /*0cd0*/  ULDC.64 UR4, c[0x0][0x598] ;  /* 0x0001660000047ab9 */ /* 0x000fe20000000a00 */
[----:B------:R-:W-:Y:S01]  /*0ce0*/  ULDC.64 UR14, c[0x0][0x208] ;  /* 0x00008200000e7ab9 */ /* 0x000fe20000000a00 */
[----:B------:R-:W-:-:S04]  /*0cf0*/  ISETP.NE.U32.AND P0, PT, RZ, UR4, PT ;  /* 0x00000004ff007c0c */ /* 0x000fc8000bf05070 */
[----:B------:R-:W-:-:S13]  /*0d00*/  ISETP.NE.AND.EX P0, PT, RZ, UR5, PT, P0 ;  /* 0x00000005ff007c0c */ /* 0x000fda000bf05300 */
[----:B------:R-:W-:Y:S05]  /*0d10*/  @!P0 BRA `(.L_x_7) ;  /* 0x0000000000208947 */ /* 0x000fea0003800000 */
[----:B0-----:R-:W0:Y:S02]  /*0d20*/  LDC.64 R2, c[0x0][0x598] ;  /* 0x00016600ff027b82 */ /* 0x001e240000000a00 */
[----:B0-----:R-:W2:Y:S02]  /*0d30*/  LDG.E.64 R2, desc[UR14][R2.64] ;  /* 0x0000000e02027981 */ /* 0x001ea4000c1e1b00 */
[----:B--2---:R-:W-:-:S04]  /*0d40*/  ISETP.NE.U32.AND P0, PT, R2, RZ, PT ;  /* 0x000000ff0200720c */ /* 0x004fc80003f05070 */
[----:B------:R-:W-:-:S13]  /*0d50*/  ISETP.NE.AND.EX P0, PT, R3, RZ, PT, P0 ;  /* 0x000000ff0300720c */ /* 0x000fda0003f05300 */
[----:B------:R-:W-:Y:S05]  /*0d60*/  @!P0 BRA `(.L_x_7) ;  /* 0x00000000000c8947 */ /* 0x000fea0003800000 */
[----:B------:R-:W2:Y:S02]  /*0d70*/  LD.E R2, desc[UR14][R2.64] ;  /* 0x0000000e02027980 */ /* 0x000ea4000c101900 */
[----:B--2---:R-:W-:Y:S01]  /*0d80*/  R2UR UR20, R2 ;  /* 0x00000000021472ca */ /* 0x004fe200000e0000 */
[----:B------:R-:W-:-:S14]  /*0d90*/  BRA `(.L_x_8) ;  /* 0x0000000000247947 */ /* 0x000fdc0003800000 */
.L_x_7:
[----:B------:R-:W-:Y:S02]  /*0da0*/  ULDC.64 UR4, c[0x0][0x588] ;  /* 0x0001620000047ab9 */ /* 0x000fe40000000a00 */
[----:B------:R-:W-:-:S04]  /*0db0*/  ISETP.NE.U32.AND P0, PT, RZ, UR4, PT ;  /* 0x00000004ff007c0c */ /* 0x000fc8000bf05070 */
[----:B------:R-:W-:-:S13]  /*0dc0*/  ISETP.NE.AND.EX P0, PT, RZ, UR5, PT, P0 ;  /* 0x00000005ff007c0c */ /* 0x000fda000bf05300 */
[----:B------:R-:W-:Y:S05]  /*0dd0*/  @!P0 BRA `(.L_x_9) ;  /* 0x0000000000108947 */ /* 0x000fea0003800000 */
[----:B0-----:R-:W0:Y:S02]  /*0de0*/  LDC.64 R2, c[0x0][0x588] ;  /* 0x00016200ff027b82 */ /* 0x001e240000000a00 */
[----:B0-----:R-:W2:Y:S02]  /*0df0*/  LDG.E R2, desc[UR14][R2.64] ;  /* 0x0000000e02027981 */ /* 0x001ea4000c1e1900 */
[----:B--2---:R-:W-:Y:S01]  /*0e00*/  R2UR UR20, R2 ;  /* 0x00000000021472ca */ /* 0x004fe200000e0000 */
[----:B------:R-:W-:-:S14]  /*0e10*/  BRA `(.L_x_8) ;  /* 0x0000000000047947 */ /* 0x000fdc0003800000 */
.L_x_9:
[----:B------:R-:W-:-:S05]  /*0e20*/  ULDC UR20, c[0x0][0x580] ;  /* 0x0001600000147ab9 */ /* 0x000fca0000000800 */
.L_x_8:
[----:B------:R-:W-:Y:S02]  /*0e30*/  ULDC.64 UR4, c[0x0][0x5a0] ;  /* 0x0001680000047ab9 */ /* 0x000fe40000000a00 */
        /* <DEDUP_REMOVED lines=11> */
.L_x_10:
        /* <DEDUP_REMOVED lines=8> */
.L_x_12:
[----:B------:R-:W-:-:S05]  /*0f70*/  ULDC UR21, c[0x0][0x584] ;  /* 0x0001610000157ab9 */ /* 0x000fca0000000800 */
.L_x_11:
[----:B------:R-:W-:-:S13]  /*0f80*/  LOP3.LUT P0, RZ, R4, 0xff, RZ, 0xc0, !PT ;  /* 0x000000ff04ff7812 */ /* 0x000fda000780c0ff */
[----:B------:R-:W-:Y:S05]  /*0f90*/  @!P0 EXIT ;  /* 0x000000000000894d */ /* 0x000fea0003800000 */
[----:B------:R-:W-:Y:S01]  /*0fa0*/  ULDC UR4, c[0x0][0x28c] ;  /* 0x0000a30000047ab9 */ /* 0x000fe20000000800 */
[----:B------:R-:W-:Y:S02]  /*0fb0*/  ULOP3.LUT UR22, UR13, 0x1, URZ, 0xfc, !UPT ;  /* 0x000000010d167892 */ /* 0x000fe4000f8efc3f */
[----:B------:R-:W-:-:S04]  /*0fc0*/  UIADD3 UR4, UR4, 0x7f, URZ ;  /* 0x0000007f04047890 */ /* 0x000fc8000fffe03f */
[----:B------:R-:W-:-:S04]  /*0fd0*/  USHF.R.S32.HI UR5, URZ, 0x1f, UR4 ;  /* 0x0000001f3f057899 */ /* 0x000fc80008011404 */
[----:B------:R-:W-:-:S03]  /*0fe0*/  ULEA.HI UR5, UR5, UR4, URZ, 0x7 ;  /* 0x0000000405057291 */ /* 0x000fc6000f8f383f */
[----:B------:R-:W-:Y:S01]  /*0ff0*/  UMOV UR4, URZ ;  /* 0x0000003f00047c82 */ /* 0x000fe20008000000 */
[----:B------:R-:W-:-:S03]  /*1000*/  USHF.R.S32.HI UR9, URZ, 0x7, UR5 ;  /* 0x000000073f097899 */ /* 0x000fc60008011405 */
[----:B------:R-:W-:-:S09]  /*1010*/  UMOV UR5, URZ ;  /* 0x0000003f00057c82 */ /* 0x000fd20008000000 */
.L_x_293:
[----:B0-----:R-:W0:Y:S01]  /*1020*/  S2R R0, SR_TID.X ;  /* 0x0000000000007919 */ /* 0x001e220000002100 */
[----:B-1----:R-:W1:Y:S01]  /*1030*/  S2UR UR18, SR_CgaCtaId ;  /* 0x00000000001279c3 */ /* 0x002e620000008800 */
[----:B------:R-:W-:Y:S01]  /*1040*/  UMOV UR17, 0x400 ;  /* 0x0000040000117882 */ /* 0x000fe20000000000 */
[----:B------:R-:W-:Y:S01]  /*1050*/  UMOV UR6, URZ ;  /* 0x0000003f00067c82 */ /* 0x000fe20008000000 */
[----:B------:R-:W-:Y:S01]  /*1060*/  STL [R1+0x6c], RZ ;  /* 0x00006cff01007387 */ /* 0x000fe20000100800 */
[----:B------:R-:W-:Y:S01]  /*1070*/  UMOV UR7, URZ ;  /* 0x0000003f00077c82 */ /* 0x000fe20008000000 */
[----:B------:R-:W-:Y:S01]  /*1080*/  UMOV UR8, URZ ;  /* 0x0000003f00087c82 */ /* 0x000fe20008000000 */
[----:B------:R-:W-:Y:S01]  /*1090*/  UMOV UR23, UR5 ;  /* 0x0000000500177c82 */ /* 0x000fe20008000000 */
[----:B------:R-:W-:Y:S01]  /*10a0*/  STL [R1+0x68], RZ ;  /* 0x000068ff01007387 */ /* 0x000fe20000100800 */
[----:B--2---:R-:W2:Y:S01]  /*10b0*/  LDC R2, c[0x0][0x28c] ;  /* 0x0000a300ff027b82 */ /* 0x004ea20000000800 */
[----:B------:R-:W-:Y:S01]  /*10c0*/  UMOV UR24, UR4 ;  /* 0x0000000400187c82 */ /* 0x000fe20008000000 */
[----:B------:R-:W-:Y:S01]  /*10d0*/  CS2R R4, SRZ ;  /* 0x0000000000047805 */ /* 0x000fe2000001ff00 */
[----:B------:R-:W-:Y:S01]  /*10e0*/  STL [R1+0x64], RZ ;  /* 0x000064ff01007387 */ /* 0x000fe20000100800 */
[----:B------:R-:W-:-:S02]  /*10f0*/  CS2R R6, SRZ ;  /* 0x0000000000067805 */ /* 0x000fc4000001ff00 */
[----:B------:R-:W-:Y:S02]  /*1100*/  CS2R R8, SRZ ;  /* 0x0000000000087805 */ /* 0x000fe4000001ff00 */
[----:B------:R-:W-:Y:S01]  /*1110*/  CS2R R10, SRZ ;  /* 0x00000000000a7805 */ /* 0x000fe2000001ff00 */
[----:B------:R-:W-:Y:S01]  /*1120*/  STL [R1+0x60], RZ ;  /* 0x000060ff01007387 */ /* 0x000fe20000100800 */
[----:B------:R-:W-:Y:S02]  /*1130*/  CS2R R12, SRZ ;  /* 0x00000000000c7805 */ /* 0x000fe4000001ff00 */
[----:B------:R-:W-:Y:S02]  /*1140*/  CS2R R14, SRZ ;  /* 0x00000000000e7805 */ /* 0x000fe4000001ff00 */
        /* <DEDUP_REMOVED lines=12> */
[----:B------:R-:W-:Y:S02]  /*1210*/  CS2R R162, SRZ ;  /* 0x0000000000a27805 */ /* 0x000fe4000001ff00 */
[----:B0-----:R-:W-:Y:S01]  /*1220*/  LOP3.LUT R0, R0, 0x80, RZ, 0xc0, !PT ;  /* 0x0000008000007812 */ /* 0x001fe200078ec0ff */
[----:B------:R-:W-:Y:S01]  /*1230*/  STL [R1+0x50], RZ ;  /* 0x000050ff01007387 */ /* 0x000fe20000100800 */
[----:B--2---:R-:W-:Y:S02]  /*1240*/  ISETP.GE.AND P0, PT, R2, 0x1, PT ;  /* 0x000000010200780c */ /* 0x004fe40003f06270 */
[----:B------:R-:W-:Y:S02]  /*1250*/  CS2R R2, SRZ ;  /* 0x0000000000027805 */ /* 0x000fe4000001ff00 */
[----:B------:R-:W-:Y:S01]  /*1260*/  SHF.R.U32.HI R0, RZ, 0x7, R0 ;  /* 0x00000007ff007819 */ /* 0x000fe20000011600 */
        /* <DEDUP_REMOVED lines=8> */
[----:B------:R-:W0:Y:S01]  /*12f0*/  SHFL.IDX PT, R0, R0, RZ, 0x1f ;  /* 0x00001fff00007589 */ /* 0x000e2200000e0000 */
[----:B------:R-:W-:-:S02]  /*1300*/  CS2R R176, SRZ ;  /* 0x0000000000b07805 */ /* 0x000fc4000001ff00 */
[----:B------:R-:W-:Y:S02]  /*1310*/  CS2R R178, SRZ ;  /* 0x0000000000b27805 */ /* 0x000fe4000001ff00 */
[----:B------:R-:W-:Y:S01]  /*1320*/  CS2R R180, SRZ ;  /* 0x0000000000b47805 */ /* 0x000fe2000001ff00 */
[----:B------:R2:W-:Y:S01]  /*1330*/  STL [R1+0x44], RZ ;  /* 0x000044ff01007387 */ /* 0x0005e20000100800 */
[----:B------:R-:W-:Y:S02]  /*1340*/  CS2R R182, SRZ ;  /* 0x0000000000b67805 */ /* 0x000fe4000001ff00 */
[----:B------:R-:W-:Y:S02]  /*1350*/  CS2R R184, SRZ ;  /* 0x0000000000b87805 */ /* 0x000fe4000001ff00 */
[----:B------:R-:W-:Y:S01]  /*1360*/  CS2R R186, SRZ ;  /* 0x0000000000ba7805 */ /* 0x000fe2000001ff00 */
[----:B------:R2:W-:Y:S01]  /*1370*/  STL [R1+0x40], RZ ;  /* 0x000040ff01007387 */ /* 0x0005e20000100800 */
        /* <DEDUP_REMOVED lines=14> */
[----:B------:R-:W-:Y:S02]  /*1460*/  CS2R R210, SRZ ;  /* 0x0000000000d27805 */ /* 0x000fe4000001ff00 */
[----:B0-----:R-:W-:Y:S01]  /*1470*/  R2UR UR10, R0 ;  /* 0x00000000000a72ca */ /* 0x001fe200000e0000 */
[----:B------:R2:W-:Y:S01]  /*1480*/  STL [R1+0x30], RZ ;  /* 0x000030ff01007387 */ /* 0x0005e20000100800 */
[----:B------:R-:W-:Y:S01]  /*1490*/  IMAD.MOV.U32 R0, RZ, RZ, RZ ;  /* 0x000000ffff007224 */ /* 0x000fe200078e00ff */
[----:B------:R-:W-:-:S02]  /*14a0*/  CS2R R212, SRZ ;  /* 0x0000000000d47805 */ /* 0x000fc4000001ff00 */
[----:B------:R-:W-:Y:S01]  /*14b0*/  CS2R R214, SRZ ;  /* 0x0000000000d67805 */ /* 0x000fe2000001ff00 */
[----:B------:R2:W-:Y:S01]  /*14c0*/  STL [R1+0x2c], RZ ;  /* 0x00002cff01007387 */ /* 0x0005e20000100800 */
[----:B------:R-:W-:Y:S02]  /*14d0*/  CS2R R216, SRZ ;  /* 0x0000000000d87805 */ /* 0x000fe4000001ff00 */
[----:B------:R-:W-:Y:S02]  /*14e0*/  CS2R R218, SRZ ;  /* 0x0000000000da7805 */ /* 0x000fe4000001ff00 */
[----:B------:R-:W-:Y:S01]  /*14f0*/  CS2R R220, SRZ ;  /* 0x0000000000dc7805 */ /* 0x000fe2000001ff00 */
[----:B------:R2:W-:Y:S01]  /*1500*/  STL [R1+0x28], RZ ;  /* 0x000028ff01007387 */ /* 0x0005e20000100800 */
[----:B------:R-:W-:Y:S02]  /*1510*/  CS2R R222, SRZ ;  /* 0x0000000000de7805 */ /* 0x000fe4000001ff00 */
[----:B------:R-:W-:-:S02]  /*1520*/  CS2R R224, SRZ ;  /* 0x0000000000e07805 */ /* 0x000fc4000001ff00 */
[----:B------:R-:W-:Y:S01]  /*1530*/  CS2R R226, SRZ ;  /* 0x0000000000e27805 */ /* 0x000fe2000001ff00 */
[----:B------:R2:W-:Y:S01]  /*1540*/  STL [R1+0x24], RZ ;  /* 0x000024ff01007387 */ /* 0x0005e20000100800 */
[----:B------:R-:W-:Y:S01]  /*1550*/  ULEA.HI UR11, UR10, UR10, URZ, 0x1 ;  /* 0x0000000a0a0b7291 */ /* 0x000fe2000f8f083f */
[----:B------:R-:W-:Y:S01]  /*1560*/  IMAD.MOV.U32 R228, RZ, RZ, RZ ;  /* 0x000000ffffe47224 */ /* 0x000fe200078e00ff */
[----:B------:R-:W-:Y:S01]  /*1570*/  CS2R R88, SRZ ;  /* 0x0000000000587805 */ /* 0x000fe2000001ff00 */
[----:B------:R2:W-:Y:S01]  /*1580*/  STL [R1+0x20], RZ ;  /* 0x000020ff01007387 */ /* 0x0005e20000100800 */
[----:B------:R-:W-:Y:S01]  /*1590*/  ULOP3.LUT UR16, UR11, 0x7fffe, URZ, 0xc0, !UPT ;  /* 0x0007fffe0b107892 */ /* 0x000fe2000f8ec03f */
[----:B------:R-:W-:Y:S01]  /*15a0*/  CS2R R90, SRZ ;  /* 0x00000000005a7805 */ /* 0x000fe2000001ff00 */
[----:B-1----:R-:W-:Y:S01]  /*15b0*/  ULEA UR11, UR18, UR17, 0x18 ;  /* 0x00000011120b7291 */ /* 0x002fe2000f8ec03f */
[----:B------:R2:W-:Y:S01]  /*15c0*/  STL [R1+0x1c], RZ ;  /* 0x00001cff01007387 */ /* 0x0005e20000100800 */
[----:B------:R-:W-:Y:S01]  /*15d0*/  UIADD3 UR16, UR10, -UR16, URZ ;  /* 0x800000100a107290 */ /* 0x000fe2000fffe03f */
[----:B------:R-:W-:-:S02]  /*15e0*/  CS2R R92, SRZ ;  /* 0x00000000005c7805 */ /* 0x000fc4000001ff00 */
[----:B------:R-:W-:Y:S01]  /*15f0*/  CS2R R94, SRZ ;  /* 0x00000000005e7805 */ /* 0x000fe2000001ff00 */
[----:B------:R2:W-:Y:S01]  /*1600*/  STL [R1+0x18], RZ ;  /* 0x000018ff01007387 */ /* 0x0005e20000100800 */
[----:B------:R-:W-:Y:S01]  /*1610*/  ULEA UR16, UR16, UR11, 0xd ;  /* 0x0000000b10107291 */ /* 0x000fe2000f8e683f */
[----:B------:R-:W-:Y:S02]  /*1620*/  CS2R R96, SRZ ;  /* 0x0000000000607805 */ /* 0x000fe4000001ff00 */
[----:B------:R-:W-:Y:S01]  /*1630*/  CS2R R98, SRZ ;  /* 0x0000000000627805 */ /* 0x000fe2000001ff00 */
[----:B------:R2:W-:Y:S01]  /*1640*/  STL [R1+0x14], RZ ;  /* 0x000014ff01007387 */ /* 0x0005e20000100800 */
[----:B------:R-:W-:Y:S01]  /*1650*/  UIADD3 UR16, UR16, 0x100, URZ ;  /* 0x0000010010107890 */ /* 0x000fe2000fffe03f */
[----:B------:R-:W-:Y:S02]  /*1660*/  CS2R R100, SRZ ;  /* 0x0000000000647805 */ /* 0x000fe4000001ff00 */
[----:B------:R-:W-:Y:S01]  /*1670*/  CS2R R102, SRZ ;  /* 0x0000000000667805 */ /* 0x000fe2000001ff00 */
[----:B------:R2:W-:Y:S01]  /*1680*/  STL [R1+0x10], RZ ;  /* 0x000010ff01007387 */ /* 0x0005e20000100800 */
[----:B------:R-:W-:Y:S01]  /*1690*/  USHF.R.U32.HI UR10, URZ, 0x4, UR16 ;  /* 0x000000043f0a7899 */ /* 0x000fe20008011610 */
[----:B------:R-:W-:-:S02]  /*16a0*/  CS2R R104, SRZ ;  /* 0x0000000000687805 */ /* 0x000fc4000001ff00 */
[----:B------:R-:W-:Y:S01]  /*16b0*/  CS2R R106, SRZ ;  /* 0x00000000006a7805 */ /* 0x000fe2000001ff00 */
[----:B------:R2:W-:Y:S01]  /*16c0*/  STL [R1+0xc], RZ ;  /* 0x00000cff01007387 */ /* 0x0005e20000100800 */
[----:B------:R-:W-:Y:S01]  /*16d0*/  ULOP3.LUT UR10, UR10, 0x3fff, URZ, 0xc0, !UPT ;  /* 0x00003fff0a0a7892 */ /* 0x000fe2000f8ec03f */
        /* <DEDUP_REMOVED lines=10> */
[----:B------:R2:W-:Y:S01]  /*1780*/  STL [R1], RZ ;  /* 0x000000ff01007387 */ /* 0x0005e20000100800 */
[----:B------:R-:W-:Y:S02]  /*1790*/  CS2R R124, SRZ ;  /* 0x00000000007c7805 */ /* 0x000fe4000001ff00 */
[----:B------:R-:W-:Y:S02]  /*17a0*/  CS2R R126, SRZ ;  /* 0x00000000007e7805 */ /* 0x000fe4000001ff00 */
[----:B------:R-:W-:Y:S02]  /*17b0*/  CS2R R128, SRZ ;  /* 0x0000000000807805 */ /* 0x000fe4000001ff00 */
[----:B------:R-:W-:-:S02]  /*17c0*/  CS2R R130, SRZ ;  /* 0x0000000000827805 */ /* 0x000fc4000001ff00 */
[----:B------:R-:W-:Y:S02]  /*17d0*/  CS2R R132, SRZ ;  /* 0x0000000000847805 */ /* 0x000fe4000001ff00 */
[----:B------:R-:W-:Y:S02]  /*17e0*/  CS2R R134, SRZ ;  /* 0x0000000000867805 */ /* 0x000fe4000001ff00 */
        /* <DEDUP_REMOVED lines=9> */
[----:B---34-:R-:W-:-:S02]  /*1880*/  CS2R R26, SRZ ;  /* 0x00000000001a7805 */ /* 0x018fc4000001ff00 */
        /* <DEDUP_REMOVED lines=29> */
[----:B------:R-:W-:Y:S01]  /*1a60*/  CS2R R86, SRZ ;  /* 0x0000000000567805 */ /* 0x000fe2000001ff00 */
[----:B--2---:R-:W-:Y:S06]  /*1a70*/  @!P0 BRA `(.L_x_13) ;  /* 0x0000001000c08947 */ /* 0x004fec0003800000 */
[----:B------:R-:W-:-:S06]  /*1a80*/  UISETP.NE.AND UP0, UPT, UR22, 0x3, UPT ;  /* 0x000000031600788c */ /* 0x000fcc000bf05270 */
[----:B------:R-:W-:-:S13]  /*1a90*/  PLOP3.LUT P1, PT, PT, PT, UP0, 0x80, 0x0 ;  /* 0x000000000000781c */ /* 0x000fda0003f2f008 */
[----:B------:R-:W-:Y:S05]  /*1aa0*/  @!P1 BRA `(.L_x_14) ;  /* 0x0000000000049947 */ /* 0x000fea0003800000 */
[----:B------:R-:W-:Y:S01]  /*1ab0*/  BPT.TRAP 0x1 ;  /* 0x000000040000795c */ /* 0x000fe20000300000 */
.L_x_14:
[----:B------:R-:W-:Y:S01]  /*1ac0*/  ULEA UR6, UR5, UR11, 0x3 ;  /* 0x0000000b05067291 */ /* 0x000fe2000f8e183f */
[----:B------:R-:W-:-:S05]  /*1ad0*/  IMAD.U32 R0, RZ, RZ, UR4 ;  /* 0x00000004ff007e24 */ /* 0x000fca000f8e00ff */
[----:B------:R-:W-:-:S04]  /*1ae0*/  SHF.L.U32 R0, R0, 0x1f, RZ ;  /* 0x0000001f00007819 */ /* 0x000fc800000006ff */
[----:B------:R0:W1:Y:S01]  /*1af0*/  SYNCS.PHASECHK.TRANS64.TRYWAIT P0, [UR6], R0 ;  /* 0x00000000ff0075a7 */ /* 0x0000620008000146 */
[----:B------:R-:W-:Y:S05]  /*1b00*/  @!P1 BRA `(.L_x_15) ;  /* 0x0000000000049947 */ /* 0x000fea0003800000 */
[----:B------:R-:W-:Y:S01]  /*1b10*/  BPT.TRAP 0x1 ;  /* 0x000000040000795c */ /* 0x000fe20000300000 */
.L_x_15:
[----:B-1----:R-:W-:Y:S05]  /*1b20*/  @P0 BRA `(.L_x_16) ;  /* 0x0000000000080947 */ /* 0x002fea0003800000 */
[----:B------:R-:W1:Y:S02]  /*1b30*/  SYNCS.PHASECHK.TRANS64.TRYWAIT P0, [UR6], R0 ;  /* 0x00000000ff0075a7 */ /* 0x000e640008000146 */
[----:B-1----:R-:W-:Y:S05]  /*1b40*/  @!P0 BRA `(.L_x_17) ;  /* 0x000000e400f08947 */ /* 0x002fea0003800000 */
.L_x_16:
[----:B------:R-:W-:Y:S01]  /*1b50*/  UIADD3 UR6, UR11, 0x20100, URZ ;  /* 0x000201000b067890 */ /* 0x000fe2000fffe03f */
[----:B------:R-:W-:Y:S01]  /*1b60*/  WARPGROUP.ARRIVE ;  /* 0x00000000000079c5 */ /* 0x000fe20000000000 */
[----:B------:R-:W-:Y:S01]  /*1b70*/  ULOP3.LUT UR7, UR10, 0x10000, URZ, 0xfc, !UPT ;  /* 0x000100000a077892 */ /* 0x000fe2000f8efc3f */
[----:B------:R2:W-:Y:S01]  /*1b80*/  STL [R1+0x6c], RZ ;  /* 0x00006cff01007387 */ /* 0x0005e20000100800 */
[----:B------:R-:W-:Y:S01]  /*1b90*/  USHF.R.U32.HI UR6, URZ, 0x4, UR6 ;  /* 0x000000043f067899 */ /* 0x000fe20008011606 */
[----:B01----:R-:W-:Y:S01]  /*1ba0*/  IMAD.MOV.U32 R0, RZ, RZ, RZ ;  /* 0x000000ffff007224 */ /* 0x003fe200078e00ff */
[----:B------:R-:W-:Y:S01]  /*1bb0*/  ULEA UR7, UR5, UR7, 0xb ;  /* 0x0000000705077291 */ /* 0x000fe2000f8e583f */
[----:B------:R2:W-:Y:S01]  /*1bc0*/  STL [R1+0x68], RZ ;  /* 0x000068ff01007387 */ /* 0x0005e20000100800 */
[----:B------:R-:W-:Y:S01]  /*1bd0*/  ULOP3.LUT UR6, UR6, 0x3fff, URZ, 0xc0, !UPT ;  /* 0x00003fff06067892 */ /* 0x000fe2000f8ec03f */
[----:B------:R-:W-:Y:S01]  /*1be0*/  CS2R R2, SRZ ;  /* 0x0000000000027805 */ /* 0x000fe2000001ff00 */
[----:B------:R-:W-:Y:S01]  /*1bf0*/  UMOV UR17, 0x40000040 ;  /* 0x4000004000117882 */ /* 0x000fe20000000000 */
[----:B------:R-:W-:Y:S01]  /*1c00*/  UMOV UR19, 0x40000040 ;  /* 0x4000004000137882 */ /* 0x000fe20000000000 */
[----:B------:R-:W-:Y:S01]  /*1c10*/  ULOP3.LUT UR6, UR6, 0x10000, URZ, 0xfc, !UPT ;  /* 0x0001000006067892 */ /* 0x000fe2000f8efc3f */
[----:B------:R2:W-:Y:S01]  /*1c20*/  STL [R1+0x64], RZ ;  /* 0x000064ff01007387 */ /* 0x0005e20000100800 */
[----:B------:R-:W-:Y:S01]  /*1c30*/  UMOV UR16, UR7 ;  /* 0x0000000700107c82 */ /* 0x000fe20008000000 */
[----:B------:R-:W-:Y:S01]  /*1c40*/  CS2R R4, SRZ ;  /* 0x0000000000047805 */ /* 0x000fe2000001ff00 */
[----:B------:R-:W-:Y:S01]  /*1c50*/  ULEA UR8, UR5, UR6, 0xa ;  /* 0x0000000605087291 */ /* 0x000fe2000f8e503f */
[----:B------:R2:W-:Y:S01]  /*1c60*/  STL [R1+0x60], RZ ;  /* 0x000060ff01007387 */ /* 0x0005e20000100800 */
[----:B------:R-:W-:Y:S01]  /*1c70*/  CS2R R6, SRZ ;  /* 0x0000000000067805 */ /* 0x000fe2000001ff00 */
[----:B------:R-:W-:Y:S01]  /*1c80*/  UMOV UR6, 0x4 ;  /* 0x0000000400067882 */ /* 0x000fe20000000000 */
[----:B------:R-:W-:Y:S01]  /*1c90*/  CS2R R8, SRZ ;  /* 0x0000000000087805 */ /* 0x000fe2000001ff00 */
[----:B------:R2:W-:Y:S01]  /*1ca0*/  STL [R1+0x5c], RZ ;  /* 0x00005cff01007387 */ /* 0x0005e20000100800 */
[----:B------:R-:W-:Y:S01]  /*1cb0*/  CS2R R10, SRZ ;  /* 0x00000000000a7805 */ /* 0x000fe2000001ff00 */
[----:B------:R-:W-:Y:S01]  /*1cc0*/  UMOV UR18, UR8 ;  /* 0x0000000800127c82 */ /* 0x000fe20008000000 */
[----:B------:R-:W-:Y:S01]  /*1cd0*/  CS2R R12, SRZ ;  /* 0x00000000000c7805 */ /* 0x000fe2000001ff00 */
[----:B------:R-:W-:Y:S01]  /*1ce0*/  QGMMA.64x128x32.F32.E4M3.E4M3 R88, gdesc[UR16], RZ, !UPT ;  /* 0x01e00000105879f3 */ /* 0x000fe2000c7008ff */
[----:B------:R-:W-:Y:S01]  /*1cf0*/  UIADD3 UR16, UR7, 0x400, URZ ;  /* 0x0000040007107890 */ /* 0x000fe2000fffe03f */
[----:B------:R2:W-:Y:S01]  /*1d00*/  STL [R1+0x58], RZ ;  /* 0x000058ff01007387 */ /* 0x0005e20000100800 */
[----:B------:R-:W-:Y:S01]  /*1d10*/  UMOV UR17, 0x40000040 ;  /* 0x4000004000117882 */ /* 0x000fe20000000000 */
[----:B------:R-:W-:-:S02]  /*1d20*/  CS2R R14, SRZ ;  /* 0x00000000000e7805 */ /* 0x000fc4000001ff00 */
[----:B------:R-:W-:Y:S01]  /*1d30*/  CS2R R16, SRZ ;  /* 0x0000000000107805 */ /* 0x000fe2000001ff00 */
[----:B------:R2:W-:Y:S01]  /*1d40*/  STL [R1+0x54], RZ ;  /* 0x000054ff01007387 */ /* 0x0005e20000100800 */
[----:B------:R-:W-:Y:S02]  /*1d50*/  CS2R R18, SRZ ;  /* 0x0000000000127805 */ /* 0x000fe4000001ff00 */
[----:B------:R-:W-:Y:S02]  /*1d60*/  CS2R R20, SRZ ;  /* 0x0000000000147805 */ /* 0x000fe4000001ff00 */
[----:B------:R-:W-:Y:S01]  /*1d70*/  CS2R R22, SRZ ;  /* 0x0000000000167805 */ /* 0x000fe2000001ff00 */
[----:B------:R2:W-:Y:S01]  /*1d80*/  STL [R1+0x50], RZ ;  /* 0x000050ff01007387 */ /* 0x0005e20000100800 */
[----:B------:R-:W-:Y:S01]  /*1d90*/  CS2R R152, SRZ ;  /* 0x0000000000987805 */ /* 0x000fe2000001ff00 */
[----:B------:R-:W-:Y:S01]  /*1da0*/  QGMMA.64x128x32.F32.E4M3.E4M3 R24, gdesc[UR16], RZ, !UPT ;  /* 0x01e00000101879f3 */ /* 0x000fe2000c7008ff */
[----:B------:R-:W-:Y:S01]  /*1db0*/  UIADD3 UR16, UR7, 0x2, URZ ;  /* 0x0000000207107890 */ /* 0x000fe2000fffe03f */
[----:B------:R2:W-:Y:S01]  /*1dc0*/  STL [R1+0x4c], RZ ;  /* 0x00004cff01007387 */ /* 0x0005e20000100800 */
[----:B------:R-:W-:Y:S01]  /*1dd0*/  UIADD3 UR18, UR8, 0x2, URZ ;  /* 0x0000000208127890 */ /* 0x000fe2000fffe03f */
[----:B------:R-:W-:Y:S01]  /*1de0*/  CS2R R154, SRZ ;  /* 0x00000000009a7805 */ /* 0x000fe2000001ff00 */
[----:B------:R-:W-:Y:S01]  /*1df0*/  UMOV UR17, 0x40000040 ;  /* 0x4000004000117882 */ /* 0x000fe20000000000 */
[----:B------:R-:W-:Y:S01]  /*1e00*/  UMOV UR19, 0x40000040 ;  /* 0x4000004000137882 */ /* 0x000fe20000000000 */
        /* <DEDUP_REMOVED lines=49> */
[----:B------:R-:W-:-:S03]  /*2120*/  IMAD.MOV.U32 R228, RZ, RZ, RZ ;  /* 0x000000ffffe47224 */ /* 0x000fc600078e00ff */
[----:B------:R2:W-:Y:S04]  /*2130*/  STL [R1+0x14], RZ ;  /* 0x000014ff01007387 */ /* 0x0005e80000100800 */
[----:B------:R2:W-:Y:S04]  /*2140*/  STL [R1+0x10], RZ ;  /* 0x000010ff01007387 */ /* 0x0005e80000100800 */
[----:B------:R2:W-:Y:S04]  /*2150*/  STL [R1+0xc], RZ ;  /* 0x00000cff01007387 */ /* 0x0005e80000100800 */
[----:B------:R2:W-:Y:S04]  /*2160*/  STL [R1+0x8], RZ ;  /* 0x000008ff01007387 */ /* 0x0005e80000100800 */
[----:B------:R2:W-:Y:S04]  /*2170*/  STL [R1+0x4], RZ ;  /* 0x000004ff01007387 */ /* 0x0005e80000100800 */
[----:B------:R2:W-:Y:S01]  /*2180*/  STL [R1], RZ ;  /* 0x000000ff01007387 */ /* 0x0005e20000100800 */
[----:B------:R-:W-:Y:S01]  /*2190*/  QGMMA.64x128x32.F32.E4M3.E4M3 R88, gdesc[UR16], R88 ;  /* 0x01e00000105879f3 */ /* 0x000fe20008700858 */
[----:B------:R-:W-:Y:S01]  /*21a0*/  UIADD3 UR16, UR7, 0x402, URZ ;  /* 0x0000040207107890 */ /* 0x000fe2000fffe03f */
[----:B------:R-:W-:-:S10]  /*21b0*/  UMOV UR17, 0x40000040 ;  /* 0x4000004000117882 */ /* 0x000fd40000000000 */
[----:B------:R-:W-:Y:S01]  /*21c0*/  QGMMA.64x128x32.F32.E4M3.E4M3 R24, gdesc[UR16], R24 ;  /* 0x01e00000101879f3 */ /* 0x000fe20008700818 */
[----:B------:R-:W-:Y:S02]  /*21d0*/  UIADD3 UR16, UR7, 0x4, URZ ;  /* 0x0000000407107890 */ /* 0x000fe4000fffe03f */
[----:B------:R-:W-:Y:S01]  /*21e0*/  UIADD3 UR18, UR8, 0x4, URZ ;  /* 0x0000000408127890 */ /* 0x000fe2000fffe03f */
[----:B------:R-:W-:Y:S01]  /*21f0*/  UMOV UR17, 0x40000040 ;  /* 0x4000004000117882 */ /* 0x000fe20000000000 */
[----:B------:R-:W-:-:S07]  /*2200*/  UMOV UR19, 0x40000040 ;  /* 0x4000004000137882 */ /* 0x000fce0000000000 */
        /* <DEDUP_REMOVED lines=10> */
[----:B------:R-:W-:Y:S02]  /*22b0*/  UMOV UR17, 0x40000040 ;  /* 0x4000004000117882 */ /* 0x000fe40000000000 */
[----:B------:R-:W-:Y:S02]  /*22c0*/  ULDC UR7, c[0x0][0x50c] ;  /* 0x0001430000077ab9 */ /* 0x000fe40000000800 */
[----:B------:R-:W-:-:S04]  /*22d0*/  UISETP.NE.AND UP0, UPT, UR7, 0x4, UPT ;  /* 0x000000040700788c */ /* 0x000fc8000bf05270 */
[----:B------:R-:W-:Y:S02]  /*22e0*/  USEL UR7, URZ, 0x1, UP0 ;  /* 0x000000013f077887 */ /* 0x000fe40008000000 */
[----:B------:R-:W-:Y:S04]  /*22f0*/  QGMMA.64x128x32.F32.E4M3.E4M3 R24, gdesc[UR16], R24, gsb0 ;  /* 0x01e00000101879f3 */ /* 0x000fe80008000818 */
[----:B------:R-:W-:-:S13]  /*2300*/  ISETP.NE.AND P0, PT, RZ, UR7, PT ;  /* 0x00000007ff007c0c */ /* 0x000fda000bf05270 */
[----:B--2---:R-:W-:Y:S05]  /*2310*/  @!P0 BRA `(.L_x_18) ;  /* 0x0000000800808947 */ /* 0x004fea0003800000 */
[----:B------:R-:W-:Y:S02]  /*2320*/  WARPGROUP.DEPBAR.LE gsb0, 0x0 ;  /* 0x00008000000079c5 */ /* 0x000fe40000010000 */
[----:B------:R-:W-:-:S01]  /*2330*/  FADD R227, RZ, R89 ;  /* 0x00000059ffe37221 */ /* 0x000fc20000000000 */
[----:B------:R-:W-:Y:S01]  /*2340*/  FADD R228, RZ, R88 ;  /* 0x00000058ffe47221 */ /* 0x000fe20000000000 */
[----:B------:R-:W-:-:S01]  /*2350*/  FADD R226, RZ, R90 ;  /* 0x0000005affe27221 */ /* 0x000fc20000000000 */
[----:B------:R-:W-:Y:S01]  /*2360*/  FADD R225, RZ, R91 ;  /* 0x0000005bffe17221 */ /* 0x000fe20000000000 */
[----:B------:R-:W-:-:S01]  /*2370*/  FADD R224, RZ, R92 ;  /* 0x0000005cffe07221 */ /* 0x000fc20000000000 */
[----:B------:R0:W-:Y:S01]  /*2380*/  STL [R1+0x80], R227 ;  /* 0x000080e301007387 */ /* 0x0001e20000100800 */
[----:B------:R-:W-:-:S01]  /*2390*/  FADD R223, RZ, R93 ;  /* 0x0000005dffdf7221 */ /* 0x000fc20000000000 */
[----:B------:R-:W-:Y:S01]  /*23a0*/  FADD R222, RZ, R94 ;  /* 0x0000005effde7221 */ /* 0x000fe20000000000 */
[----:B------:R-:W-:-:S01]  /*23b0*/  FADD R221, RZ, R95 ;  /* 0x0000005fffdd7221 */ /* 0x000fc20000000000 */
[----:B------:R-:W-:Y:S01]  /*23c0*/  FADD R220, RZ, R96 ;  /* 0x00000060ffdc7221 */ /* 0x000fe20000000000 */
[----:B------:R-:W-:-:S01]  /*23d0*/  FADD R219, RZ, R97 ;  /* 0x00000061ffdb7221 */ /* 0x000fc20000000000 */
[----:B------:R-:W-:Y:S01]  /*23e0*/  FADD R218, RZ, R98 ;  /* 0x00000062ffda7221 */ /* 0x000fe20000000000 */
[----:B------:R-:W-:-:S01]  /*23f0*/  FADD R217, RZ, R99 ;  /* 0x00000063ffd97221 */ /* 0x000fc20000000000 */
[----:B------:R-:W-:Y:S01]  /*2400*/  FADD R216, RZ, R100 ;  /* 0x00000064ffd87221 */ /* 0x000fe20000000000 */
[----:B------:R-:W-:-:S01]  /*2410*/  FADD R215, RZ, R101 ;  /* 0x00000065ffd77221 */ /* 0x000fc20000000000 */
[----:B0-----:R-:W-:Y:S01]  /*2420*/  FADD R227, RZ, R60 ;  /* 0x0000003cffe37221 */ /* 0x001fe20000000000 */
[----:B------:R-:W-:-:S01]  /*2430*/  FADD R214, RZ, R102 ;  /* 0x00000066ffd67221 */ /* 0x000fc20000000000 */
[----:B------:R-:W-:Y:S01]  /*2440*/  FADD R213, RZ, R103 ;  /* 0x00000067ffd57221 */ /* 0x000fe20000000000 */
[----:B------:R-:W-:-:S01]  /*2450*/  FADD R212, RZ, R104 ;  /* 0x00000068ffd47221 */ /* 0x000fc20000000000 */
[----:B------:R-:W-:Y:S01]  /*2460*/  FADD R211, RZ, R105 ;  /* 0x00000069ffd37221 */ /* 0x000fe20000000000 */
[----:B------:R0:W-:Y:S01]  /*2470*/  STL [R1], R227 ;  /* 0x000000e301007387 */ /* 0x0001e20000100800 */
        /* <DEDUP_REMOVED lines=94> */
[----:B0-----:R-:W-:-:S05]  /*2a60*/  FADD R227, RZ, R67 ;  /* 0x00000043ffe37221 */ /* 0x001fca0000000000 */
[----:B------:R0:W-:Y:S02]  /*2a70*/  STL [R1+0x1c], R227 ;  /* 0x00001ce301007387 */ /* 0x0001e40000100800 */
        /* <DEDUP_REMOVED lines=39> */
[----:B------:R0:W-:Y:S04]  /*2cf0*/  STL [R1+0x6c], R227 ;  /* 0x00006ce301007387 */ /* 0x0001e80000100800 */
[----:B0-----:R0:W5:Y:S01]  /*2d00*/  LDL.LU R227, [R1+0x80] ;  /* 0x0000800001e37983 */ /* 0x0011620000300800 */
[----:B------:R-:W-:-:S05]  /*2d10*/  UMOV UR6, URZ ;  /* 0x0000003f00067c82 */ /* 0x000fca0008000000 */
.L_x_18:
[----:B------:R-:W-:Y:S01]  /*2d20*/  UIADD3 UR23, UR5, 0x1, URZ ;  /* 0x0000000105177890 */ /* 0x000fe2000fffe03f */
[----:B------:R-:W-:-:S03]  /*2d30*/  UMOV UR8, 0x1 ;  /* 0x0000000100087882 */ /* 0x000fc60000000000 */
[----:B------:R-:W-:-:S04]  /*2d40*/  UISETP.NE.AND UP0, UPT, UR23, 0x4, UPT ;  /* 0x000000041700788c */ /* 0x000fc8000bf05270 */
[----:B------:R-:W-:Y:S02]  /*2d50*/  USEL UR24, URZ, 0x1, UP0 ;  /* 0x000000013f187887 */ /* 0x000fe40008000000 */
[----:B------:R-:W-:Y:S02]  /*2d60*/  USEL UR23, UR23, URZ, UP0 ;  /* 0x0000003f17177287 */ /* 0x000fe40008000000 */
[----:B------:R-:W-:-:S12]  /*2d70*/  ULOP3.LUT UR24, UR4, UR24, URZ, 0x3c, !UPT ;  /* 0x0000001804187292 */ /* 0x000fd8000f8e3c3f */
.L_x_13:
[----:B------:R-:W-:-:S04]  /*2d80*/  UISETP.LT.AND UP0, UPT, UR9, 0x1, UPT ;  /* 0x000000010900788c */ /* 0x000fc8000bf01270 */
[----:B------:R-:W-:-:S04]  /*2d90*/  USEL UR16, UR9, 0x1, UP0 ;  /* 0x0000000109107887 */ /* 0x000fc80008000000 */
[----:B------:R-:W-:-:S04]  /*2da0*/  UIADD3 UR26, UR9, -UR16, URZ ;  /* 0x80000010091a7290 */ /* 0x000fc8000fffe03f */
[----:B------:R-:W-:-:S06]  /*2db0*/  UISETP.GE.AND UP0, UPT, UR26, 0x1, UPT ;  /* 0x000000011a00788c */ /* 0x000fcc000bf06270 */
[----:B------:R-:W-:-:S13]  /*2dc0*/  PLOP3.LUT P0, PT, PT, PT, UP0, 0x80, 0x0 ;  /* 0x000000000000781c */ /* 0x000fda0003f0f008 */
[----:B------:R-:W-:Y:S05]  /*2dd0*/  @!P0 BRA `(.L_x_19) ;  /* 0x0000001000dc8947 */ /* 0x000fea0003800000 */
[----:B------:R-:W-:Y:S01]  /*2de0*/  UMOV UR25, UR5 ;  /* 0x0000000500197c82 */ /* 0x000fe20008000000 */
[----:B------:R-:W-:-:S05]  /*2df0*/  ULDC UR27, c[0x0][0x50c] ;  /* 0x00014300001b7ab9 */ /* 0x000fca0000000800 */
.L_x_27:
[----:B------:R-:W-:-:S06]  /*2e00*/  UISETP.NE.AND UP0, UPT, UR22, 0x3, UPT ;  /* 0x000000031600788c */ /* 0x000fcc000bf05270 */
[----:B------:R-:W-:-:S13]  /*2e10*/  PLOP3.LUT P1, PT, PT, PT, UP0, 0x80, 0x0 ;  /* 0x000000000000781c */ /* 0x000fda0003f2f008 */
[----:B-1---5:R-:W-:Y:S05]  /*2e20*/  @!P1 BRA `(.L_x_20) ;  /* 0x0000000000049947 */ /* 0x022fea0003800000 */
[----:B------:R-:W-:Y:S01]  /*2e30*/  BPT.TRAP 0x1 ;  /* 0x000000040000795c */ /* 0x000fe20000300000 */
.L_x_20:
[----:B------:R-:W1:Y:S01]  /*2e40*/  S2UR UR16, SR_CgaCtaId ;  /* 0x00000000001079c3 */ /* 0x000e620000008800 */
[----:B------:R-:W-:Y:S01]  /*2e50*/  UMOV UR11, 0x400 ;  /* 0x00000400000b7882 */ /* 0x000fe20000000000 */
[----:B------:R-:W-:-:S05]  /*2e60*/  IMAD.U32 R229, RZ, RZ, UR24 ;  /* 0x00000018ffe57e24 */ /* 0x000fca000f8e00ff */
[----:B------:R-:W-:Y:S01]  /*2e70*/  SHF.L.U32 R229, R229, 0x1f, RZ ;  /* 0x0000001fe5e57819 */ /* 0x000fe200000006ff */
[----:B-1----:R-:W-:-:S04]  /*2e80*/  ULEA UR11, UR16, UR11, 0x18 ;  /* 0x0000000b100b7291 */ /* 0x002fc8000f8ec03f */
[----:B------:R-:W-:-:S09]  /*2e90*/  ULEA UR16, UR23, UR11, 0x3 ;  /* 0x0000000b17107291 */ /* 0x000fd2000f8e183f */
[----:B------:R1:W2:Y:S01]  /*2ea0*/  SYNCS.PHASECHK.TRANS64.TRYWAIT P0, [UR16], R229 ;  /* 0x000000e5ff0075a7 */ /* 0x0002a20008000150 */
[----:B------:R-:W-:Y:S05]  /*2eb0*/  @!P1 BRA `(.L_x_21) ;  /* 0x0000000000049947 */ /* 0x000fea0003800000 */
[----:B------:R-:W-:Y:S01]  /*2ec0*/  BPT.TRAP 0x1 ;  /* 0x000000040000795c */ /* 0x000fe20000300000 */
.L_x_21:
[----:B--2---:R-:W-:Y:S05]  /*2ed0*/  @P0 BRA `(.L_x_22) ;  /* 0x0000000000080947 */ /* 0x004fea0003800000 */
[----:B------:R-:W2:Y:S02]  /*2ee0*/  SYNCS.PHASECHK.TRANS64.TRYWAIT P0, [UR16], R229 ;  /* 0x000000e5ff0075a7 */ /* 0x000ea40008000150 */
[----:B--2---:R-:W-:Y:S05]  /*2ef0*/  @!P0 BRA `(.L_x_23) ;  /* 0x000000d4001c8947 */ /* 0x004fea0003800000 */
.L_x_22:
[----:B------:R-:W-:Y:S01]  /*2f00*/  UIADD3 UR16, UR11, 0x20100, URZ ;  /* 0x000201000b107890 */ /* 0x000fe2000fffe03f */
[----:B------:R-:W-:Y:S01]  /*2f10*/  WARPGROUP.ARRIVE ;  /* 0x00000000000079c5 */ /* 0x000fe20000000000 */
[----:B------:R-:W-:Y:S02]  /*2f20*/  UISETP.NE.AND UP0, UPT, UR7, URZ, UPT ;  /* 0x0000003f0700728c */ /* 0x000fe4000bf05270 */
[----:B------:R-:W-:Y:S02]  /*2f30*/  USHF.R.U32.HI UR16, URZ, 0x4, UR16 ;  /* 0x000000043f107899 */ /* 0x000fe40008011610 */
[----:B------:R-:W-:Y:S02]  /*2f40*/  USEL UR8, UR8, URZ, !UP0 ;  /* 0x0000003f08087287 */ /* 0x000fe4000c000000 */
[----:B------:R-:W-:Y:S02]  /*2f50*/  ULOP3.LUT UR16, UR16, 0x3fff, URZ, 0xc0, !UPT ;  /* 0x00003fff10107892 */ /* 0x000fe4000f8ec03f */
[----:B------:R-:W-:-:S02]  /*2f60*/  UISETP.NE.U32.AND UP0, UPT, UR8, URZ, UPT ;  /* 0x0000003f0800728c */ /* 0x000fc4000bf05070 */
[----:B------:R-:W-:Y:S02]  /*2f70*/  ULOP3.LUT UR7, UR10, 0x10000, URZ, 0xfc, !UPT ;  /* 0x000100000a077892 */ /* 0x000fe4000f8efc3f */
[----:B------:R-:W-:Y:S02]  /*2f80*/  ULOP3.LUT UR8, UR16, 0x10000, URZ, 0xfc, !UPT ;  /* 0x0001000010087892 */ /* 0x000fe4000f8efc3f */
[----:B------:R-:W-:Y:S02]  /*2f90*/  ULEA UR7, UR23, UR7, 0xb ;  /* 0x0000000717077291 */ /* 0x000fe4000f8e583f */
[----:B------:R-:W-:Y:S01]  /*2fa0*/  ULEA UR8, UR23, UR8, 0xa ;  /* 0x0000000817087291 */ /* 0x000fe2000f8e503f */
[----:B------:R-:W-:Y:S01]  /*2fb0*/  UMOV UR17, 0x40000040 ;  /* 0x4000004000117882 */ /* 0x000fe20000000000 */
[----:B------:R-:W-:Y:S01]  /*2fc0*/  UMOV UR19, 0x40000040 ;  /* 0x4000004000137882 */ /* 0x000fe20000000000 */
[----:B------:R-:W-:Y:S02]  /*2fd0*/  UIADD3 UR6, UR6, 0x4, URZ ;  /* 0x0000000406067890 */ /* 0x000fe4000fffe03f */
[----:B------:R-:W-:-:S02]  /*2fe0*/  UMOV UR16, UR7 ;  /* 0x0000000700107c82 */ /* 0x000fc40008000000 */
[----:B------:R-:W-:Y:S02]  /*2ff0*/  UMOV UR18, UR8 ;  /* 0x0000000800127c82 */ /* 0x000fe40008000000 */
[----:B------:R-:W-:Y:S01]  /*3000*/  QGMMA.64x128x32.F32.E4M3.E4M3 R88, gdesc[UR16], R88, UP0 ;  /* 0x01e00000105879f3 */ /* 0x000fe2000bf00858 */
[----:B------:R-:W-:Y:S01]  /*3010*/  UIADD3 UR16, UR7, 0x400, URZ ;  /* 0x0000040007107890 */ /* 0x000fe2000fffe03f */
[----:B------:R-:W-:-:S10]  /*3020*/  UMOV UR17, 0x40000040 ;  /* 0x4000004000117882 */ /* 0x000fd40000000000 */
[----:B------:R-:W-:Y:S01]  /*3030*/  QGMMA.64x128x32.F32.E4M3.E4M3 R24, gdesc[UR16], R24, UP0 ;  /* 0x01e00000101879f3 */ /* 0x000fe2000bf00818 */
[----:B------:R-:W-:Y:S02]  /*3040*/  UIADD3 UR16, UR7, 0x2, URZ ;  /* 0x0000000207107890 */ /* 0x000fe4000fffe03f */
[----:B------:R-:W-:Y:S01]  /*3050*/  UIADD3 UR18, UR8, 0x2, URZ ;  /* 0x0000000208127890 */ /* 0x000fe2000fffe03f */
[----:B------:R-:W-:Y:S01]  /*3060*/  UMOV UR17, 0x40000040 ;  /* 0x4000004000117882 */ /* 0x000fe20000000000 */
[----:B------:R-:W-:Y:S01]  /*3070*/  UMOV UR19, 0x40000040 ;  /* 0x4000004000137882 */ /* 0x000fe20000000000 */
[----:B------:R-:W-:-:S06]  /*3080*/  UISETP.NE.AND UP0, UPT, UR6, UR27, UPT ;  /* 0x0000001b0600728c */ /* 0x000fcc000bf05270 */
        /* <DEDUP_REMOVED lines=18> */
[----:B------:R-:W-:Y:S01]  /*31b0*/  UMOV UR17, 0x40000040 ;  /* 0x4000004000117882 */ /* 0x000fe20000000000 */
[----:B------:R-:W-:-:S06]  /*31c0*/  USEL UR7, URZ, 0x1, UP0 ;  /* 0x000000013f077887 */ /* 0x000fcc0008000000 */
[----:B------:R-:W-:-:S03]  /*31d0*/  ISETP.NE.AND P0, PT, RZ, UR7, PT ;  /* 0x00000007ff007c0c */ /* 0x000fc6000bf05270 */
[----:B------:R-:W-:Y:S03]  /*31e0*/  QGMMA.64x128x32.F32.E4M3.E4M3 R24, gdesc[UR16], R24, gsb0 ;  /* 0x01e00000101879f3 */ /* 0x000fe60008000818 */
[----:B------:R-:W-:-:S07]  /*31f0*/  WARPGROUP.DEPBAR.LE gsb0, 0x1 ;  /* 0x00008000000079c5 */ /* 0x000fce0000010100 */
[----:B------:R-:W-:Y:S05]  /*3200*/  @!P0 BRA `(.L_x_24) ;  /* 0x0000000c00708947 */ /* 0x000fea0003800000 */
[----:B------:R-:W-:Y:S02]  /*3210*/  WARPGROUP.DEPBAR.LE gsb0, 0x0 ;  /* 0x00008000000079c5 */ /* 0x000fe40000010000 */
[----:B-----5:R-:W-:-:S01]  /*3220*/  FADD R227, R89, R227 ;  /* 0x000000e359e37221 */ /* 0x020fc20000000000 */
[----:B------:R-:W-:Y:S01]  /*3230*/  FADD R226, R90, R226 ;  /* 0x000000e25ae27221 */ /* 0x000fe20000000000 */
[----:B------:R-:W-:-:S01]  /*3240*/  FADD R225, R91, R225 ;  /* 0x000000e15be17221 */ /* 0x000fc20000000000 */
[----:B------:R-:W-:Y:S01]  /*3250*/  FADD R224, R92, R224 ;  /* 0x000000e05ce07221 */ /* 0x000fe20000000000 */
[----:B------:R-:W-:-:S01]  /*3260*/  FADD R223, R93, R223 ;  /* 0x000000df5ddf7221 */ /* 0x000fc20000000000 */
[----:B------:R2:W-:Y:S01]  /*3270*/  STL [R1+0x80], R227 ;  /* 0x000080e301007387 */ /* 0x0005e20000100800 */
[----:B------:R-:W-:-:S01]  /*3280*/  FADD R222, R94, R222 ;  /* 0x000000de5ede7221 */ /* 0x000fc20000000000 */
[----:B------:R-:W-:Y:S01]  /*3290*/  FADD R221, R95, R221 ;  /* 0x000000dd5fdd7221 */ /* 0x000fe20000000000 */
[----:B------:R-:W-:-:S01]  /*32a0*/  FADD R220, R96, R220 ;  /* 0x000000dc60dc7221 */ /* 0x000fc20000000000 */
[----:B------:R-:W-:Y:S01]  /*32b0*/  FADD R219, R97, R219 ;  /* 0x000000db61db7221 */ /* 0x000fe20000000000 */
[----:B------:R-:W-:-:S01]  /*32c0*/  FADD R218, R98, R218 ;  /* 0x000000da62da7221 */ /* 0x000fc20000000000 */
[----:B------:R-:W-:Y:S01]  /*32d0*/  FADD R217, R99, R217 ;  /* 0x000000d963d97221 */ /* 0x000fe20000000000 */
[----:B------:R-:W-:-:S01]  /*32e0*/  FADD R216, R100, R216 ;  /* 0x000000d864d87221 */ /* 0x000fc20000000000 */
[----:B------:R-:W-:Y:S01]  /*32f0*/  FADD R215, R101, R215 ;  /* 0x000000d765d77221 */ /* 0x000fe20000000000 */
[----:B------:R-:W-:-:S01]  /*3300*/  FADD R214, R102, R214 ;  /* 0x000000d666d67221 */ /* 0x000fc20000000000 */
[----:B--2---:R-:W2:Y:S01]  /*3310*/  LDL.LU R227, [R1+0x28] ;  /* 0x0000280001e37983 */ /* 0x004ea20000300800 */
[----:B------:R-:W-:-:S01]  /*3320*/  FADD R213, R103, R213 ;  /* 0x000000d567d57221 */ /* 0x000fc20000000000 */
[----:B------:R-:W-:Y:S01]  /*3330*/  FADD R212, R104, R212 ;  /* 0x000000d468d47221 */ /* 0x000fe20000000000 */
[----:B------:R-:W-:-:S01]  /*3340*/  FADD R211, R105, R211 ;  /* 0x000000d369d37221 */ /* 0x000fc20000000000 */
[----:B------:R3:W-:Y:S01]  /*3350*/  STL [R1+0x84], R226 ;  /* 0x000084e201007387 */ /* 0x0007e20000100800 */
[----:B------:R-:W-:-:S03]  /*3360*/  FADD R228, R88, R228 ;  /* 0x000000e458e47221 */ /* 0x000fc60000000000 */
[----:B---3--:R-:W3:Y:S04]  /*3370*/  LDL.LU R226, [R1+0x24] ;  /* 0x0000240001e27983 */ /* 0x008ee80000300800 */
[----:B------:R4:W-:Y:S04]  /*3380*/  STL [R1+0x88], R225 ;  /* 0x000088e101007387 */ /* 0x0009e80000100800 */
[----:B----4-:R-:W4:Y:S04]  /*3390*/  LDL.LU R225, [R1+0x20] ;  /* 0x0000200001e17983 */ /* 0x010f280000300800 */
[----:B------:R0:W-:Y:S04]  /*33a0*/  STL [R1+0x8c], R224 ;  /* 0x00008ce001007387 */ /* 0x0001e80000100800 */
[----:B0-----:R-:W4:Y:S04]  /*33b0*/  LDL.LU R224, [R1+0x1c] ;  /* 0x00001c0001e07983 */ /* 0x001f280000300800 */
        /* <DEDUP_REMOVED lines=13> */
[----:B0-----:R-:W4:Y:S04]  /*3490*/  LDL.LU R217, [R1] ;  /* 0x0000000001d97983 */ /* 0x001f280000300800 */
[----:B------:R-:W-:Y:S04]  /*34a0*/  STL [R1+0xac], R216 ;  /* 0x0000acd801007387 */ /* 0x000fe80000100800 */
[----:B------:R-:W-:Y:S04]  /*34b0*/  STL [R1+0xb0], R215 ;  /* 0x0000b0d701007387 */ /* 0x000fe80000100800 */
[----:B------:R-:W-:Y:S04]  /*34c0*/  STL [R1+0xb4], R214 ;  /* 0x0000b4d601007387 */ /* 0x000fe80000100800 */
[----:B------:R-:W-:Y:S04]  /*34d0*/  STL [R1+0xb8], R213 ;  /* 0x0000b8d501007387 */ /* 0x000fe80000100800 */
[----:B------:R-:W-:Y:S04]  /*34e0*/  STL [R1+0xbc], R212 ;  /* 0x0000bcd401007387 */ /* 0x000fe80000100800 */
[----:B------:R0:W-:Y:S01]  /*34f0*/  STL [R1+0xc0], R211 ;  /* 0x0000c0d301007387 */ /* 0x0001e20000100800 */
[----:B--2---:R-:W-:-:S01]  /*3500*/  FADD R227, R70, R227 ;  /* 0x000000e346e37221 */ /* 0x004fc20000000000 */
[----:B---3--:R-:W-:Y:S01]  /*3510*/  FADD R226, R69, R226 ;  /* 0x000000e245e27221 */ /* 0x008fe20000000000 */
[----:B----4-:R-:W-:-:S01]  /*3520*/  FADD R225, R68, R225 ;  /* 0x000000e144e17221 */ /* 0x010fc20000000000 */
[----:B------:R-:W-:Y:S01]  /*3530*/  FADD R224, R67, R224 ;  /* 0x000000e043e07221 */ /* 0x000fe20000000000 */
[----:B------:R-:W-:-:S01]  /*3540*/  FADD R223, R66, R223 ;  /* 0x000000df42df7221 */ /* 0x000fc20000000000 */
[----:B------:R-:W-:Y:S01]  /*3550*/  FADD R222, R65, R222 ;  /* 0x000000de41de7221 */ /* 0x000fe20000000000 */
[----:B------:R-:W-:-:S01]  /*3560*/  FADD R221, R64, R221 ;  /* 0x000000dd40dd7221 */ /* 0x000fc20000000000 */
[----:B------:R-:W-:Y:S01]  /*3570*/  FADD R220, R63, R220 ;  /* 0x000000dc3fdc7221 */ /* 0x000fe20000000000 */
[----:B------:R-:W-:-:S01]  /*3580*/  FADD R219, R62, R219 ;  /* 0x000000db3edb7221 */ /* 0x000fc20000000000 */
[----:B------:R-:W-:Y:S01]  /*3590*/  FADD R218, R61, R218 ;  /* 0x000000da3dda7221 */ /* 0x000fe20000000000 */
[----:B------:R-:W-:-:S05]  /*35a0*/  FADD R217, R60, R217 ;  /* 0x000000d93cd97221 */ /* 0x000fca0000000000 */
[----:B------:R2:W-:Y:S04]  /*35b0*/  STL [R1], R217 ;  /* 0x000000d901007387 */ /* 0x0005e80000100800 */
[----:B------:R3:W-:Y:S04]  /*35c0*/  STL [R1+0x4], R218 ;  /* 0x000004da01007387 */ /* 0x0007e80000100800 */
[----:B------:R4:W-:Y:S04]  /*35d0*/  STL [R1+0x8], R219 ;  /* 0x000008db01007387 */ /* 0x0009e80000100800 */
[----:B------:R1:W-:Y:S04]  /*35e0*/  STL [R1+0xc], R220 ;  /* 0x00000cdc01007387 */ /* 0x0003e80000100800 */
[----:B------:R1:W-:Y:S04]  /*35f0*/  STL [R1+0x10], R221 ;  /* 0x000010dd01007387 */ /* 0x0003e80000100800 */
[----:B------:R1:W-:Y:S04]  /*3600*/  STL [R1+0x14], R222 ;  /* 0x000014de01007387 */ /* 0x0003e80000100800 */
[----:B------:R1:W-:Y:S04]  /*3610*/  STL [R1+0x18], R223 ;  /* 0x000018df01007387 */ /* 0x0003e80000100800 */
[----:B------:R1:W-:Y:S04]  /*3620*/  STL [R1+0x1c], R224 ;  /* 0x00001ce001007387 */ /* 0x0003e80000100800 */
[----:B0-----:R-:W4:Y:S04]  /*3630*/  LDL.LU R211, [R1+0x2c] ;  /* 0x00002c0001d37983 */ /* 0x001f280000300800 */
[----:B------:R0:W-:Y:S04]  /*3640*/  STL [R1+0x20], R225 ;  /* 0x000020e101007387 */ /* 0x0001e80000100800 */
[----:B------:R-:W4:Y:S04]  /*3650*/  LDL.LU R212, [R1+0x30] ;  /* 0x0000300001d47983 */ /* 0x000f280000300800 */
[----:B------:R0:W-:Y:S04]  /*3660*/  STL [R1+0x24], R226 ;  /* 0x000024e201007387 */ /* 0x0001e80000100800 */
[----:B------:R-:W4:Y:S04]  /*3670*/  LDL.LU R213, [R1+0x34] ;  /* 0x0000340001d57983 */ /* 0x000f280000300800 */
[----:B------:R0:W-:Y:S04]  /*3680*/  STL [R1+0x28], R227 ;  /* 0x000028e301007387 */ /* 0x0001e80000100800 */
[----:B------:R-:W4:Y:S04]  /*3690*/  LDL.LU R214, [R1+0x38] ;  /* 0x0000380001d67983 */ /* 0x000f280000300800 */
[----:B------:R-:W4:Y:S04]  /*36a0*/  LDL.LU R215, [R1+0x3c] ;  /* 0x00003c0001d77983 */ /* 0x000f280000300800 */
[----:B------:R-:W4:Y:S04]  /*36b0*/  LDL.LU R216, [R1+0x40] ;  /* 0x0000400001d87983 */ /* 0x000f280000300800 */
[----:B--2---:R-:W2:Y:S04]  /*36c0*/  LDL.LU R217, [R1+0x44] ;  /* 0x0000440001d97983 */ /* 0x004ea80000300800 */
[----:B---3--:R-:W3:Y:S04]  /*36d0*/  LDL.LU R218, [R1+0x48] ;  /* 0x0000480001da7983 */ /* 0x008ee80000300800 */
[----:B----4-:R-:W4:Y:S04]  /*36e0*/  LDL.LU R219, [R1+0x4c] ;  /* 0x00004c0001db7983 */ /* 0x010f280000300800 */
[----:B-1----:R-:W4:Y:S04]  /*36f0*/  LDL.LU R220, [R1+0x50] ;  /* 0x0000500001dc7983 */ /* 0x002f280000300800 */
[----:B------:R-:W4:Y:S04]  /*3700*/  LDL.LU R221, [R1+0x54] ;  /* 0x0000540001dd7983 */ /* 0x000f280000300800 */
[----:B------:R-:W4:Y:S04]  /*3710*/  LDL.LU R222, [R1+0x58] ;  /* 0x0000580001de7983 */ /* 0x000f280000300800 */
[----:B------:R-:W4:Y:S04]  /*3720*/  LDL.LU R223, [R1+0x5c] ;  /* 0x00005c0001df7983 */ /* 0x000f280000300800 */
[----:B------:R-:W4:Y:S04]  /*3730*/  LDL.LU R224, [R1+0x60] ;  /* 0x0000600001e07983 */ /* 0x000f280000300800 */
[----:B0-----:R-:W4:Y:S04]  /*3740*/  LDL.LU R225, [R1+0x64] ;  /* 0x0000640001e17983 */ /* 0x001f280000300800 */
[----:B------:R-:W4:Y:S04]  /*3750*/  LDL.LU R226, [R1+0x68] ;  /* 0x0000680001e27983 */ /* 0x000f280000300800 */
[----:B------:R-:W4:Y:S01]  /*3760*/  LDL.LU R227, [R1+0x6c] ;  /* 0x00006c0001e37983 */ /* 0x000f220000300800 */
[----:B------:R-:W-:-:S05]  /*3770*/  FADD R211, R71, R211 ;  /* 0x000000d347d37221 */ /* 0x000fca0000000000 */
[----:B------:R0:W-:Y:S01]  /*3780*/  STL [R1+0x2c], R211 ;  /* 0x00002cd301007387 */ /* 0x0001e20000100800 */
[----:B------:R-:W-:-:S03]  /*3790*/  FADD R212, R72, R212 ;  /* 0x000000d448d47221 */ /* 0x000fc60000000000 */
[----:B0-----:R0:W5:Y:S01]  /*37a0*/  LDL.LU R211, [R1+0xc0] ;  /* 0x0000c00001d37983 */ /* 0x0011620000300800 */
[----:B------:R-:W-:-:S03]  /*37b0*/  FADD R213, R73, R213 ;  /* 0x000000d549d57221 */ /* 0x000fc60000000000 */
[----:B------:R1:W-:Y:S01]  /*37c0*/  STL [R1+0x30], R212 ;  /* 0x000030d401007387 */ /* 0x0003e20000100800 */
[----:B------:R-:W-:-:S01]  /*37d0*/  FADD R214, R74, R214 ;  /* 0x000000d64ad67221 */ /* 0x000fc20000000000 */
[----:B------:R-:W-:Y:S02]  /*37e0*/  FADD R215, R75, R215 ;  /* 0x000000d74bd77221 */ /* 0x000fe40000000000 */
[----:B-1----:R0:W5:Y:S01]  /*37f0*/  LDL.LU R212, [R1+0xbc] ;  /* 0x0000bc0001d47983 */ /* 0x0021620000300800 */
[----:B------:R-:W-:-:S03]  /*3800*/  FADD R216, R76, R216 ;  /* 0x000000d84cd87221 */ /* 0x000fc60000000000 */
[----:B------:R1:W-:Y:S01]  /*3810*/  STL [R1+0x34], R213 ;  /* 0x000034d501007387 */ /* 0x0003e20000100800 */
[----:B--2---:R-:W-:-:S03]  /*3820*/  FADD R217, R77, R217 ;  /* 0x000000d94dd97221 */ /* 0x004fc60000000000 */
[----:B-1----:R0:W5:Y:S01]  /*3830*/  LDL.LU R213, [R1+0xb8] ;  /* 0x0000b80001d57983 */ /* 0x0021620000300800 */
[----:B---3--:R-:W-:-:S03]  /*3840*/  FADD R218, R78, R218 ;  /* 0x000000da4eda7221 */ /* 0x008fc60000000000 */
[----:B------:R1:W-:Y:S01]  /*3850*/  STL [R1+0x38], R214 ;  /* 0x000038d601007387 */ /* 0x0003e20000100800 */
[----:B----4-:R-:W-:-:S01]  /*3860*/  FADD R219, R79, R219 ;  /* 0x000000db4fdb7221 */ /* 0x010fc20000000000 */
[----:B------:R-:W-:Y:S02]  /*3870*/  FADD R220, R80, R220 ;  /* 0x000000dc50dc7221 */ /* 0x000fe40000000000 */
[----:B-1----:R0:W5:Y:S04]  /*3880*/  LDL.LU R214, [R1+0xb4] ;  /* 0x0000b40001d67983 */ /* 0x0021680000300800 */
[----:B------:R1:W-:Y:S01]  /*3890*/  STL [R1+0x3c], R215 ;  /* 0x00003cd701007387 */ /* 0x0003e20000100800 */
[----:B------:R-:W-:-:S01]  /*38a0*/  FADD R221, R81, R221 ;  /* 0x000000dd51dd7221 */ /* 0x000fc20000000000 */
[----:B------:R-:W-:-:S02]  /*38b0*/  FADD R222, R82, R222 ;  /* 0x000000de52de7221 */ /* 0x000fc40000000000 */
[----:B-1----:R0:W5:Y:S04]  /*38c0*/  LDL.LU R215, [R1+0xb0] ;  /* 0x0000b00001d77983 */ /* 0x0021680000300800 */
[----:B------:R1:W-:Y:S01]  /*38d0*/  STL [R1+0x40], R216 ;  /* 0x000040d801007387 */ /* 0x0003e20000100800 */
[----:B------:R-:W-:-:S03]  /*38e0*/  FADD R223, R83, R223 ;  /* 0x000000df53df7221 */ /* 0x000fc60000000000 */
        /* <DEDUP_REMOVED lines=13> */
[----:B------:R1:W-:Y:S04]  /*39c0*/  STL [R1+0x54], R221 ;  /* 0x000054dd01007387 */ /* 0x0003e80000100800 */
        /* <DEDUP_REMOVED lines=12> */
[----:B-1----:R0:W5:Y:S01]  /*3a90*/  LDL.LU R227, [R1+0x80] ;  /* 0x0000800001e37983 */ /* 0x0021620000300800 */
        /* <DEDUP_REMOVED lines=82> */
[----:B0-----:R-:W-:-:S06]  /*3fc0*/  UMOV UR6, URZ ;  /* 0x0000003f00067c82 */ /* 0x001fcc0008000000 */
.L_x_24:
[----:B------:R-:W-:Y:S05]  /*3fd0*/  @!P1 BRA `(.L_x_25) ;  /* 0x0000000000049947 */ /* 0x000fea0003800000 */
[----:B------:R-:W-:Y:S01]  /*3fe0*/  BPT.TRAP 0x1 ;  /* 0x000000040000795c */ /* 0x000fe20000300000 */
.L_x_25:
[----:B------:R-:W-:Y:S02]  /*3ff0*/  UISETP.GT.U32.AND UP0, UPT, UR13, 0x1, UPT ;  /* 0x000000010d00788c */ /* 0x000fe4000bf04070 */
[----:B------:R-:W-:-:S04]  /*4000*/  ULEA UR8, UR25, UR11, 0x3 ;  /* 0x0000000b19087291 */ /* 0x000fc8000f8e183f */
[----:B------:R-:W-:Y:S01]  /*4010*/  UIADD3 UR8, UR8, 0x20, URZ ;  /* 0x0000002008087890 */ /* 0x000fe2000fffe03f */
[----:B------:R-:W-:-:S03]  /*4020*/  PLOP3.LUT P0, PT, PT, PT, UP0, 0x80, 0x0 ;  /* 0x000000000000781c */ /* 0x000fc60003f0f008 */
[----:B------:R-:W-:-:S09]  /*4030*/  UPRMT UR8, URZ, 0x654, UR8 ;  /* 0x000006543f087896 */ /* 0x000fd20008000008 */
[----:B------:R-:W-:Y:S01]  /*4040*/  SYNCS.ARRIVE.TRANS64.RED.A1T0 RZ, [UR8], RZ ;  /* 0x000000ffffff79a7 */ /* 0x000fe20008100408 */
[----:B------:R-:W-:Y:S05]  /*4050*/  @P0 BRA `(.L_x_26) ;  /* 0x0000000000040947 */ /* 0x000fea0003800000 */
[----:B------:R-:W-:Y:S01]  /*4060*/  BPT.TRAP 0x1 ;  /* 0x000000040000795c */ /* 0x000fe20000300000 */
.L_x_26:
[----:B------:R-:W-:Y:S02]  /*4070*/  UISETP.GT.AND UP2, UPT, UR26, 0x1, UPT ;  /* 0x000000011a00788c */ /* 0x000fe4000bf44270 */
[----:B------:R-:W-:Y:S02]  /*4080*/  UIADD3 UR23, UR23, 0x1, URZ ;  /* 0x0000000117177890 */ /* 0x000fe4000fffe03f */
[----:B------:R-:W-:Y:S02]  /*4090*/  UIADD3 UR25, UR25, 0x1, URZ ;  /* 0x0000000119197890 */ /* 0x000fe4000fffe03f */
[----:B------:R-:W-:Y:S01]  /*40a0*/  PLOP3.LUT P0, PT, PT, PT, UP2, 0x80, 0x0 ;  /* 0x000000000000781c */ /* 0x000fe20003f0f028 */
[----:B------:R-:W-:Y:S02]  /*40b0*/  UISETP.NE.AND UP0, UPT, UR23, 0x4, UPT ;  /* 0x000000041700788c */ /* 0x000fe4000bf05270 */
[----:B------:R-:W-:Y:S02]  /*40c0*/  UIADD3 UR16, UR26, -0x1, URZ ;  /* 0xffffffff1a107890 */ /* 0x000fe4000fffe03f */
[----:B------:R-:W-:-:S02]  /*40d0*/  USEL UR8, URZ, 0x1, UP0 ;  /* 0x000000013f087887 */ /* 0x000fc40008000000 */
[----:B------:R-:W-:Y:S02]  /*40e0*/  UISETP.NE.AND UP1, UPT, UR25, 0x4, UPT ;  /* 0x000000041900788c */ /* 0x000fe4000bf25270 */
[----:B------:R-:W-:Y:S02]  /*40f0*/  ULOP3.LUT UR24, UR24, UR8, URZ, 0x3c, !UPT ;  /* 0x0000000818187292 */ /* 0x000fe4000f8e3c3f */
[----:B------:R-:W-:Y:S02]  /*4100*/  USEL UR23, UR23, URZ, UP0 ;  /* 0x0000003f17177287 */ /* 0x000fe40008000000 */
[----:B------:R-:W-:Y:S01]  /*4110*/  USEL UR25, UR25, URZ, UP1 ;  /* 0x0000003f19197287 */ /* 0x000fe20008800000 */
[----:B------:R-:W-:Y:S01]  /*4120*/  UMOV UR8, 0x1 ;  /* 0x0000000100087882 */ /* 0x000fe20000000000 */
[----:B------:R-:W-:Y:S01]  /*4130*/  UMOV UR26, UR16 ;  /* 0x00000010001a7c82 */ /* 0x000fe20008000000 */
[----:B------:R-:W-:Y:S09]  /*4140*/  @P0 BRA `(.L_x_27) ;  /* 0xffffffec002c0947 */ /* 0x000ff2000383ffff */
.L_x_19:
[----:B------:R-:W-:-:S04]  /*4150*/  UISETP.NE.AND UP0, UPT, UR6, URZ, UPT ;  /* 0x0000003f0600728c */ /* 0x000fc8000bf05270 */
[----:B------:R-:W-:-:S06]  /*4160*/  USEL UR6, URZ, 0x1, !UP0 ;  /* 0x000000013f067887 */ /* 0x000fcc000c000000 */
[----:B------:R-:W-:-:S13]  /*4170*/  ISETP.NE.AND P0, PT, RZ, UR6, PT ;  /* 0x00000006ff007c0c */ /* 0x000fda000bf05270 */
[----:B------:R-:W-:Y:S05]  /*4180*/  @!P0 BRA `(.L_x_28) ;  /* 0x0000000c00c48947 */ /* 0x000fea0003800000 */
[----:B------:R-:W-:Y:S02]  /*4190*/  WARPGROUP.DEPBAR.LE gsb0, 0x0 ;  /* 0x00008000000079c5 */ /* 0x000fe40000010000 */
[----:B-----5:R-:W-:Y:S01]  /*41a0*/  FADD R227, R89, R227 ;  /* 0x000000e359e37221 */ /* 0x020fe20000000000 */
[----:B------:R-:W-:-:S04]  /*41b0*/  FADD R228, R88, R228 ;  /* 0x000000e458e47221 */ /* 0x000fc80000000000 */
[----:B------:R2:W-:Y:S04]  /*41c0*/  STL [R1+0x80], R227 ;  /* 0x000080e301007387 */ /* 0x0005e80000100800 */
[----:B--2---:R-:W2:Y:S04]  /*41d0*/  LDL.LU R227, [R1+0x6c] ;  /* 0x00006c0001e37983 */ /* 0x004ea80000300800 */
[----:B--2---:R2:W-:Y:S04]  /*41e0*/  STL [R1+0x84], R227 ;  /* 0x000084e301007387 */ /* 0x0045e80000100800 */
        /* <DEDUP_REMOVED lines=52> */
[----:B--2---:R-:W2:Y:S01]  /*4530*/  LDL.LU R227, [R1] ;  /* 0x0000000001e37983 */ /* 0x004ea20000300800 */
[----:B------:R-:W-:Y:S01]  /*4540*/  FADD R226, R90, R226 ;  /* 0x000000e25ae27221 */ /* 0x000fe20000000000 */
        /* <DEDUP_REMOVED lines=97> */
[----:B--2---:R-:W-:-:S05]  /*4b60*/  FADD R227, R60, R227 ;  /* 0x000000e33ce37221 */ /* 0x004fca0000000000 */
[----:B------:R2:W-:Y:S04]  /*4b70*/  STL [R1], R227 ;  /* 0x000000e301007387 */ /* 0x0005e80000100800 */
[----:B--2---:R-:W2:Y:S02]  /*4b80*/  LDL.LU R227, [R1+0xec] ;  /* 0x0000ec0001e37983 */ /* 0x004ea40000300800 */
[----:B--2---:R-:W-:-:S05]  /*4b90*/  FADD R227, R61, R227 ;  /* 0x000000e33de37221 */ /* 0x004fca0000000000 */
[----:B------:R2:W-:Y:S04]  /*4ba0*/  STL [R1+0x4], R227 ;  /* 0x000004e301007387 */ /* 0x0005e80000100800 */
        /* <DEDUP_REMOVED lines=78> */
[----:B--2---:R2:W5:Y:S02]  /*5090*/  LDL.LU R227, [R1+0x80] ;  /* 0x0000800001e37983 */ /* 0x0045640000300800 */
.L_x_28:
[----:B------:R-:W-:Y:S02]  /*50a0*/  WARPGROUP.DEPBAR.LE gsb0, 0x0 ;  /* 0x00008000000079c5 */ /* 0x000fe40000010000 */
[----:B------:R-:W3:Y:S02]  /*50b0*/  LDC R24, c[0x0][0x28c] ;  /* 0x0000a300ff187b82 */ /* 0x000ee40000000800 */
[----:B---3--:R-:W-:-:S13]  /*50c0*/  ISETP.GE.AND P0, PT, R24, 0x1, PT ;  /* 0x000000011800780c */ /* 0x008fda0003f06270 */
[----:B------:R-:W-:Y:S05]  /*50d0*/  @!P0 BRA `(.L_x_29) ;  /* 0x0000000000408947 */ /* 0x000fea0003800000 */
[----:B------:R-:W-:-:S06]  /*50e0*/  UISETP.NE.AND UP0, UPT, UR22, 0x3, UPT ;  /* 0x000000031600788c */ /* 0x000fcc000bf05270 */
[----:B------:R-:W-:-:S13]  /*50f0*/  PLOP3.LUT P0, PT, PT, PT, UP0, 0x80, 0x0 ;  /* 0x000000000000781c */ /* 0x000fda0003f0f008 */
[----:B------:R-:W-:Y:S05]  /*5100*/  @!P0 BRA `(.L_x_30) ;  /* 0x0000000000048947 */ /* 0x000fea0003800000 */
[----:B------:R-:W-:Y:S01]  /*5110*/  BPT.TRAP 0x1 ;  /* 0x000000040000795c */ /* 0x000fe20000300000 */
.L_x_30:
[----:B------:R-:W-:-:S04]  /*5120*/  UISETP.LT.AND UP0, UPT, UR9, 0x1, UPT ;  /* 0x000000010900788c */ /* 0x000fc8000bf01270 */
[----:B------:R-:W-:Y:S02]  /*5130*/  USEL UR6, UR9, 0x1, UP0 ;  /* 0x0000000109067887 */ /* 0x000fe40008000000 */
[----:B------:R-:W-:Y:S02]  /*5140*/  UISETP.GT.U32.AND UP0, UPT, UR13, 0x1, UPT ;  /* 0x000000010d00788c */ /* 0x000fe4000bf04070 */
[----:B------:R-:W-:-:S04]  /*5150*/  UIADD3 UR6, UR5, UR9, -UR6 ;  /* 0x0000000905067290 */ /* 0x000fc8000fffe806 */
[----:B------:R-:W-:Y:S01]  /*5160*/  USHF.L.U32 UR6, UR6, 0x3, URZ ;  /* 0x0000000306067899 */ /* 0x000fe2000800063f */
[----:B------:R-:W-:-:S03]  /*5170*/  PLOP3.LUT P0, PT, PT, PT, UP0, 0x80, 0x0 ;  /* 0x000000000000781c */ /* 0x000fc60003f0f008 */
[----:B------:R-:W-:-:S04]  /*5180*/  ULOP3.LUT UR6, UR6, 0x18, URZ, 0xc0, !UPT ;  /* 0x0000001806067892 */ /* 0x000fc8000f8ec03f */
[----:B------:R-:W-:-:S04]  /*5190*/  UIADD3 UR6, UR11, 0x20, UR6 ;  /* 0x000000200b067890 */ /* 0x000fc8000fffe006 */
[----:B------:R-:W-:-:S09]  /*51a0*/  UPRMT UR6, URZ, 0x654, UR6 ;  /* 0x000006543f067896 */ /* 0x000fd20008000006 */
[----:B------:R-:W-:Y:S01]  /*51b0*/  SYNCS.ARRIVE.TRANS64.RED.A1T0 RZ, [UR6], RZ ;  /* 0x000000ffffff79a7 */ /* 0x000fe20008100406 */
[----:B------:R-:W-:Y:S05]  /*51c0*/  @P0 BRA `(.L_x_29) ;  /* 0x0000000000040947 */ /* 0x000fea0003800000 */
[----:B------:R-:W-:Y:S01]  /*51d0*/  BPT.TRAP 0x1 ;  /* 0x000000040000795c */ /* 0x000fe20000300000 */
.L_x_29:
[----:B------:R3:W-:Y:S01]  /*51e0*/  STL [R1+0x88], R3 ;  /* 0x0000880301007387 */ /* 0x0007e20000100800 */
[----:B------:R-:W4:Y:S01]  /*51f0*/  LDC R28, c[0x0][0x288] ;  /* 0x0000a200ff1c7b82 */ /* 0x000f220000000800 */
[----:B------:R-:W-:Y:S02]  /*5200*/  ULDC UR6, c[0x0][0x284] ;  /* 0x0000a10000067ab9 */ /* 0x000fe40000000800 */
[----:B---3--:R-:W3:Y:S04]  /*5210*/  LDL.LU R3, [R1+0x78] ;  /* 0x0000780001037983 */ /* 0x008ee80000300800 */
[----:B------:R0:W-:Y:S04]  /*5220*/  STL [R1+0x84], R2 ;  /* 0x0000840201007387 */ /* 0x0001e80000100800 */
[----:B0-----:R-:W2:Y:S04]  /*5230*/  LDL.LU R2, [R1+0x7c] ;  /* 0x00007c0001027983 */ /* 0x001ea80000300800 */
[----:B-----5:R0:W-:Y:S02]  /*5240*/  STL [R1+0x80], R0 ;  /* 0x0000800001007387 */ /* 0x0201e40000100800 */
[----:B0-----:R-:W0:Y:S02]  /*5250*/  S2R R0, SR_TID.X ;  /* 0x0000000000007919 */ /* 0x001e240000002100 */
[----:B0-----:R-:W-:-:S02]  /*5260*/  SHF.R.U32.HI R24, RZ, 0x2, R0 ;  /* 0x00000002ff187819 */ /* 0x001fc40000011600 */
[----:B------:R-:W-:Y:S02]  /*5270*/  LOP3.LUT R26, R0, 0x60, RZ, 0xc0, !PT ;  /* 0x00000060001a7812 */ /* 0x000fe400078ec0ff */
[----:B------:R-:W-:Y:S02]  /*5280*/  SHF.R.U32.HI R27, RZ, 0x7, R0 ;  /* 0x00000007ff1b7819 */ /* 0x000fe40000011600 */
[----:B------:R-:W-:Y:S02]  /*5290*/  LOP3.LUT R25, R24, 0x7, RZ, 0xc0, !PT ;  /* 0x0000000718197812 */ /* 0x000fe400078ec0ff */
[----:B------:R-:W-:Y:S02]  /*52a0*/  SHF.R.U32.HI R26, RZ, 0x1, R26 ;  /* 0x00000001ff1a7819 */ /* 0x000fe4000001161a */
[----:B------:R-:W-:Y:S02]  /*52b0*/  LOP3.LUT R24, R27, 0x1, RZ, 0xc0, !PT ;  /* 0x000000011b187812 */ /* 0x000fe400078ec0ff */
[----:B------:R-:W-:Y:S01]  /*52c0*/  IADD3 R31, RZ, -R26, -R25 ;  /* 0x8000001aff1f7210 */ /* 0x000fe20007ffe819 */
[C---:B------:R-:W-:Y:S01]  /*52d0*/  IMAD.SHL.U32 R32, R0.reuse, 0x2, RZ ;  /* 0x0000000200207824 */ /* 0x040fe200078e00ff */
[----:B------:R-:W-:Y:S01]  /*52e0*/  LOP3.LUT R27, R0, 0x3, RZ, 0xc0, !PT ;  /* 0x00000003001b7812 */ /* 0x000fe200078ec0ff */
[----:B------:R-:W-:-:S02]  /*52f0*/  IMAD.SHL.U32 R30, R24, 0x40, RZ ;  /* 0x00000040181e7824 */ /* 0x000fc400078e00ff */
[----:B------:R-:W-:Y:S02]  /*5300*/  IMAD R31, R24, -0x40, R31 ;  /* 0xffffffc0181f7824 */ /* 0x000fe400078e021f */
[----:B---3--:R-:W-:Y:S02]  /*5310*/  IMAD.SHL.U32 R29, R3, 0x80, RZ ;  /* 0x00000080031d7824 */ /* 0x008fe400078e00ff */
[----:B------:R0:W5:Y:S01]  /*5320*/  LDL.LU R3, [R1+0x88] ;  /* 0x0000880001037983 */ /* 0x0001620000300800 */
[----:B------:R-:W-:Y:S01]  /*5330*/  LOP3.LUT R43, R30, 0x40, R25, 0xe2, !PT ;  /* 0x000000401e2b7812 */ /* 0x000fe200078ee219 */
[----:B----4-:R-:W-:Y:S01]  /*5340*/  IMAD R42, R27, -0x2, R28 ;  /* 0xfffffffe1b2a7824 */ /* 0x010fe200078e021c */
[----:B------:R-:W-:Y:S01]  /*5350*/  ISETP.GE.AND P0, PT, R29, R28, PT ;  /* 0x0000001c1d00720c */ /* 0x000fe20003f06270 */
[C---:B--2---:R-:W-:Y:S02]  /*5360*/  IMAD.SHL.U32 R24, R2.reuse, 0x100, RZ ;  /* 0x0000010002187824 */ /* 0x044fe400078e00ff */
[----:B------:R-:W-:-:S02]  /*5370*/  IMAD.WIDE R38, R2, 0x100, RZ ;  /* 0x0000010002267825 */ /* 0x000fc400078e02ff */
[----:B------:R0:W5:Y:S04]  /*5380*/  LDL.LU R2, [R1+0x84] ;  /* 0x0000840001027983 */ /* 0x0001680000300800 */
[----:B------:R0:W5:Y:S01]  /*5390*/  LDL.LU R0, [R1+0x80] ;  /* 0x0000800001007983 */ /* 0x0001620000300800 */
[----:B------:R-:W-:Y:S01]  /*53a0*/  ISETP.GE.OR P0, PT, R24, UR6, P0 ;  /* 0x0000000618007c0c */ /* 0x000fe20008706670 */
[----:B------:R-:W-:Y:S01]  /*53b0*/  IMAD.IADD R42, R42, 0x1, -R29 ;  /* 0x000000012a2a7824 */ /* 0x000fe200078e0a1d */
[----:B------:R-:W-:Y:S01]  /*53c0*/  IADD3 R41, -R24, UR6, R31 ;  /* 0x0000000618297c10 */ /* 0x000fe2000fffe11f */
[----:B------:R-:W-:Y:S01]  /*53d0*/  IMAD.MOV.U32 R40, RZ, RZ, -0x1 ;  /* 0xffffffffff287424 */ /* 0x000fe200078e00ff */
[----:B------:R-:W-:Y:S02]  /*53e0*/  LOP3.LUT R43, R38, R43, R26, 0xfe, !PT ;  /* 0x0000002b262b7212 */ /* 0x000fe400078efe1a */
[----:B------:R-:W-:-:S07]  /*53f0*/  LOP3.LUT R32, R29, 0x6, R32, 0xf8, !PT ;  /* 0x000000061d207812 */ /* 0x000fce00078ef820 */
[----:B0-----:R-:W-:Y:S05]  /*5400*/  @P0 BRA `(.L_x_31) ;  /* 0x00000090000c0947 */ /* 0x001fea0003800000 */
[----:B------:R-:W0:Y:S01]  /*5410*/  LDC.64 R28, c[0x0][0x5c8] ;  /* 0x00017200ff1c7b82 */ /* 0x000e220000000a00 */
[----:B------:R-:W-:Y:S01]  /*5420*/  USHF.R.S32.HI UR7, URZ, 0x1f, UR12 ;  /* 0x0000001f3f077899 */ /* 0x000fe2000801140c */
[--C-:B------:R-:W-:Y:S01]  /*5430*/  SHF.R.S32.HI R33, RZ, 0x1f, R32.reuse ;  /* 0x0000001fff217819 */ /* 0x100fe20000011420 */
[----:B------:R-:W-:Y:S01]  /*5440*/  ULDC.64 UR10, c[0x0][0x5d0] ;  /* 0x00017400000a7ab9 */ /* 0x000fe20000000a00 */
[----:B------:R-:W-:Y:S01]  /*5450*/  BSSY B0, `(.L_x_31) ;  /* 0x00008fe000007945 */ /* 0x000fe20003800000 */
[----:B------:R-:W-:Y:S02]  /*5460*/  UIMAD UR6, UR7, UR10, URZ ;  /* 0x0000000a070672a4 */ /* 0x000fe4000f8e023f */
[----:B------:R-:W-:Y:S02]  /*5470*/  IMAD.U32 R27, RZ, RZ, UR10 ;  /* 0x0000000aff1b7e24 */ /* 0x000fe4000f8e00ff */
[----:B------:R-:W-:Y:S02]  /*5480*/  UIMAD UR6, UR12, UR11, UR6 ;  /* 0x0000000b0c0672a4 */ /* 0x000fe4000f8e0206 */
[----:B------:R-:W-:Y:S01]  /*5490*/  IMAD.WIDE.U32 R26, R27, UR12, R32 ;  /* 0x0000000c1b1a7c25 */ /* 0x000fe2000f8e0020 */
[----:B------:R-:W-:-:S03]  /*54a0*/  ULDC.64 UR10, c[0x0][0x5c0] ;  /* 0x00017000000a7ab9 */ /* 0x000fc60000000a00 */
[----:B------:R-:W-:Y:S02]  /*54b0*/  VIADD R27, R27, UR6 ;  /* 0x000000061b1b7c36 */ /* 0x000fe40008000000 */
[-C--:B0-----:R-:W-:Y:S01]  /*54c0*/  IMAD R24, R39, R28.reuse, RZ ;  /* 0x0000001c27187224 */ /* 0x081fe200078e02ff */
[----:B------:R-:W-:Y:S01]  /*54d0*/  SHF.L.U64.HI R34, R28, 0x3, R29 ;  /* 0x000000031c227819 */ /* 0x000fe2000001021d */
[----:B------:R-:W-:-:S04]  /*54e0*/  IMAD.WIDE.U32 R26, R43, R28, R26 ;  /* 0x0000001c2b1a7225 */ /* 0x000fc800078e001a */
[----:B------:R-:W-:Y:S01]  /*54f0*/  IMAD R25, R43, R29, R24 ;  /* 0x0000001d2b197224 */ /* 0x000fe200078e0218 */
[----:B------:R-:W-:Y:S01]  /*5500*/  IADD3 R24, P2, R26, UR10, RZ ;  /* 0x0000000a1a187c10 */ /* 0x000fe2000ff5e0ff */
[C---:B------:R-:W-:Y:S01]  /*5510*/  IMAD.SHL.U32 R35, R28.reuse, 0x8, RZ ;  /* 0x000000081c237824 */ /* 0x040fe200078e00ff */
[----:B------:R-:W-:Y:S01]  /*5520*/  LEA R30, P3, R28, R26, 0x7 ;  /* 0x0000001a1c1e7211 */ /* 0x000fe200078638ff */
[----:B------:R-:W-:-:S03]  /*5530*/  IMAD.IADD R27, R27, 0x1, R25 ;  /* 0x000000011b1b7824 */ /* 0x000fc600078e0219 */
[----:B------:R-:W-:Y:S02]  /*5540*/  IADD3 R26, P1, P0, R26, UR10, R35 ;  /* 0x0000000a1a1a7c10 */ /* 0x000fe4000f83e023 */
[----:B------:R-:W-:Y:S02]  /*5550*/  IADD3.X R25, R27, UR11, RZ, P2, !PT ;  /* 0x0000000b1b197c10 */ /* 0x000fe400097fe4ff */
[----:B------:R-:W-:Y:S02]  /*5560*/  FSETP.NEU.AND P2, PT, RZ, UR21, PT ;  /* 0x00000015ff007c0b */ /* 0x000fe4000bf4d000 */
[----:B------:R-:W-:Y:S02]  /*5570*/  LEA.HI.X R31, R28, R27, R29, 0x7, P3 ;  /* 0x0000001b1c1f7211 */ /* 0x000fe400018f3c1d */
[C---:B------:R-:W-:Y:S02]  /*5580*/  IADD3 R28, P3, R30.reuse, UR10, RZ ;  /* 0x0000000a1e1c7c10 */ /* 0x040fe4000ff7e0ff */
[----:B------:R-:W-:-:S02]  /*5590*/  IADD3 R30, P5, P6, R30, UR10, R35 ;  /* 0x0000000a1e1e7c10 */ /* 0x000fc4000febe023 */
[----:B------:R-:W-:Y:S02]  /*55a0*/  IADD3.X R29, R31, UR11, RZ, P3, !PT ;  /* 0x0000000b1f1d7c10 */ /* 0x000fe40009ffe4ff */
[--C-:B------:R-:W-:Y:S02]  /*55b0*/  IADD3.X R27, R27, UR11, R34.reuse, P1, P0 ;  /* 0x0000000b1b1b7c10 */ /* 0x100fe40008fe0422 */
[----:B------:R-:W-:Y:S01]  /*55c0*/  IADD3.X R31, R31, UR11, R34, P5, P6 ;  /* 0x0000000b1f1f7c10 */ /* 0x000fe2000afec422 */
[----:B------:R-:W-:Y:S06]  /*55d0*/  @!P2 BRA `(.L_x_32) ;  /* 0x0000006c0014a947 */ /* 0x000fec0003800000 */
[----:B------:R-:W-:Y:S01]  /*55e0*/  ULDC.64 UR10, c[0x0][0x5b8] ;  /* 0x00016e00000a7ab9 */ /* 0x000fe20000000a00 */
[----:B------:R-:W-:Y:S01]  /*55f0*/  ISETP.GE.AND P0, PT, R41, 0x1, PT ;  /* 0x000000012900780c */ /* 0x000fe20003f06270 */
[----:B------:R-:W-:Y:S02]  /*5600*/  UIMAD UR6, UR7, UR10, URZ ;  /* 0x0000000a070672a4 */ /* 0x000fe4000f8e023f */
[----:B------:R-:W-:Y:S01]  /*5610*/  IMAD.U32 R35, RZ, RZ, UR10 ;  /* 0x0000000aff237e24 */ /* 0x000fe2000f8e00ff */
[----:B------:R-:W-:Y:S01]  /*5620*/  BSSY B1, `(.L_x_33) ;  /* 0x0000010000017945 */ /* 0x000fe20003800000 */
[----:B------:R-:W-:Y:S01]  /*5630*/  ISETP.LT.OR P3, PT, R42, 0x1, !P0 ;  /* 0x000000012a00780c */ /* 0x000fe20004761670 */
[----:B------:R-:W-:Y:S02]  /*5640*/  UIMAD UR6, UR12, UR11, UR6 ;  /* 0x0000000b0c0672a4 */ /* 0x000fe4000f8e0206 */
[----:B------:R-:W-:Y:S01]  /*5650*/  IMAD.WIDE.U32 R32, R35, UR12, R32 ;  /* 0x0000000c23207c25 */ /* 0x000fe2000f8e0020 */
[----:B------:R-:W-:-:S03]  /*5660*/  ULDC.64 UR10, c[0x0][0x5a8] ;  /* 0x00016a00000a7ab9 */ /* 0x000fc60000000a00 */
[----:B------:R-:W-:Y:S02]  /*5670*/  IMAD.MOV.U32 R36, RZ, RZ, R32 ;  /* 0x000000ffff247224 */ /* 0x000fe400078e0020 */
[----:B------:R-:W-:Y:S01]  /*5680*/  VIADD R37, R33, UR6 ;  /* 0x0000000621257c36 */ /* 0x000fe20008000000 */
[----:B------:R-:W-:Y:S02]  /*5690*/  ULDC.64 UR6, c[0x0][0x5b0] ;  /* 0x00016c0000067ab9 */ /* 0x000fe40000000a00 */
[----:B------:R-:W-:Y:S02]  /*56a0*/  IMAD R34, R39, UR6, RZ ;  /* 0x0000000627227c24 */ /* 0x000fe4000f8e02ff */
[----:B------:R-:W-:-:S04]  /*56b0*/  IMAD.WIDE.U32 R32, R43, UR6, R36 ;  /* 0x000000062b207c25 */ /* 0x000fc8000f8e0024 */
[--C-:B------:R-:W-:Y:S01]  /*56c0*/  IMAD R35, R43, UR7, R34.reuse ;  /* 0x000000072b237c24 */ /* 0x100fe2000f8e0222 */
[----:B------:R-:W-:Y:S02]  /*56d0*/  IADD3 R32, P1, R32, UR10, RZ ;  /* 0x0000000a20207c10 */ /* 0x000fe4000ff3e0ff */
[----:B------:R-:W-:Y:S02]  /*56e0*/  PRMT R34, RZ, 0x7610, R34 ;  /* 0x00007610ff227816 */ /* 0x000fe40000000022 */
[----:B------:R-:W-:Y:S01]  /*56f0*/  IADD3.X R33, R33, UR11, R35, P1, !PT ;  /* 0x0000000b21217c10 */ /* 0x000fe20008ffe423 */
[----:B------:R-:W-:Y:S08]  /*5700*/  @P3 BRA `(.L_x_34) ;  /* 0x0000000000043947 */ /* 0x000ff00003800000 */
[----:B------:R0:W5:Y:S02]  /*5710*/  LDG.E.U8 R34, desc[UR14][R32.64] ;  /* 0x0000000e20227981 */ /* 0x000164000c1e1100 */
.L_x_34:
[----:B------:R-:W-:Y:S05]  /*5720*/  BSYNC B1 ;  /* 0x0000000000017941 */ /* 0x000fea0003800000 */
.L_x_33:
[----:B-----5:R-:W-:Y:S01]  /*5730*/  LOP3.LUT R34, R34, 0xff, RZ, 0xc0, !PT ;  /* 0x000000ff22227812 */ /* 0x020fe200078ec0ff */
[----:B------:R-:W-:Y:S01]  /*5740*/  BSSY B1, `(.L_x_35) ;  /* 0x000000b000017945 */ /* 0x000fe20003800000 */
[----:B------:R-:W-:Y:S02]  /*5750*/  ISETP.LT.OR P2, PT, R42, 0x2, !P0 ;  /* 0x000000022a00780c */ /* 0x000fe40004741670 */
[----:B------:R-:W-:-:S05]  /*5760*/  F2FP.F16.E4M3.UNPACK_B R34, R34 ;  /* 0x00000022ff22723e */ /* 0x000fca00020006ff */
[----:B------:R-:W-:-:S05]  /*5770*/  HADD2.F32 R34, -RZ, R34.H0_H0 ;  /* 0x20000022ff227230 */ /* 0x000fca0000004100 */
[----:B------:R-:W-:Y:S01]  /*5780*/  FMUL R35, R34, UR21 ;  /* 0x0000001522237c20 */ /* 0x000fe20008400000 */
[----:B------:R-:W-:-:S03]  /*5790*/  PRMT R34, RZ, 0x7610, R34 ;  /* 0x00007610ff227816 */ /* 0x000fc60000000022 */
[----:B------:R-:W-:-:S05]  /*57a0*/  FFMA R35, R228, UR20, R35 ;  /* 0x00000014e4237c23 */ /* 0x000fca0008000023 */
[----:B------:R-:W-:-:S05]  /*57b0*/  F2FP.SATFINITE.E4M3.F32.PACK_AB_MERGE_C R35, RZ, R35, RZ ;  /* 0x00000023ff23723e */ /* 0x000fca00048070ff */
[----:B------:R2:W-:Y:S01]  /*57c0*/  @!P3 STG.E.U8 desc[UR14][R24.64], R35 ;  /* 0x000000231800b986 */ /* 0x0005e2000c10110e */
[----:B------:R-:W-:Y:S05]  /*57d0*/  @P2 BRA `(.L_x_36) ;  /* 0x0000000000042947 */ /* 0x000fea0003800000 */
[----:B------:R3:W5:Y:S02]  /*57e0*/  LDG.E.U8 R34, desc[UR14][R32.64+0x1] ;  /* 0x0000010e20227981 */ /* 0x000764000c1e1100 */
.L_x_36:
[----:B------:R-:W-:Y:S05]  /*57f0*/  BSYNC B1 ;  /* 0x0000000000017941 */ /* 0x000fea0003800000 */
.L_x_35:
[----:B-----5:R-:W-:Y:S01]  /*5800*/  LOP3.LUT R34, R34, 0xff, RZ, 0xc0, !PT ;  /* 0x000000ff22227812 */ /* 0x020fe200078ec0ff */
[----:B------:R-:W-:Y:S01]  /*5810*/  BSSY B1, `(.L_x_37) ;  /* 0x0000013000017945 */ /* 0x000fe20003800000 */
[----:B------:R-:W-:Y:S02]  /*5820*/  IADD3 R45, P1, R43, 0x8, RZ ;  /* 0x000000082b2d7810 */ /* 0x000fe40007f3e0ff */
[----:B------:R-:W-:-:S03]  /*5830*/  F2FP.F16.E4M3.UNPACK_B R34, R34 ;  /* 0x00000022ff22723e */ /* 0x000fc600020006ff */
[----:B--2---:R-:W-:Y:S01]  /*5840*/  IMAD.X R35, RZ, RZ, R39, P1 ;  /* 0x000000ffff237224 */ /* 0x004fe200008e0627 */
[----:B------:R-:W-:Y:S01]  /*5850*/  ISETP.GE.AND P1, PT, R41, 0x9, PT ;  /* 0x000000092900780c */ /* 0x000fe20003f26270 */
[----:B------:R-:W-:Y:S02]  /*5860*/  HADD2.F32 R34, -RZ, R34.H0_H0 ;  /* 0x20000022ff227230 */ /* 0x000fe40000004100 */
[----:B------:R-:W-:Y:S01]  /*5870*/  IMAD R46, R35, UR6, RZ ;  /* 0x00000006232e7c24 */ /* 0x000fe2000f8e02ff */
[----:B------:R-:W-:Y:S02]  /*5880*/  ISETP.LT.OR P5, PT, R42, 0x1, !P1 ;  /* 0x000000012a00780c */ /* 0x000fe40004fa1670 */
[----:B------:R-:W-:Y:S01]  /*5890*/  FMUL R44, R34, UR21 ;  /* 0x00000015222c7c20 */ /* 0x000fe20008400000 */
[----:B------:R-:W-:-:S04]  /*58a0*/  IMAD.WIDE.U32 R34, R45, UR6, R36 ;  /* 0x000000062d227c25 */ /* 0x000fc8000f8e0024 */
[----:B------:R-:W-:Y:S01]  /*58b0*/  FFMA R44, R227, UR20, R44 ;  /* 0x00000014e32c7c23 */ /* 0x000fe2000800002c */
[----:B------:R-:W-:Y:S01]  /*58c0*/  IMAD R45, R45, UR7, R46 ;  /* 0x000000072d2d7c24 */ /* 0x000fe2000f8e022e */
[----:B------:R-:W-:-:S03]  /*58d0*/  IADD3 R34, P3, R34, UR10, RZ ;  /* 0x0000000a22227c10 */ /* 0x000fc6000ff7e0ff */
[----:B------:R-:W-:Y:S02]  /*58e0*/  F2FP.SATFINITE.E4M3.F32.PACK_AB_MERGE_C R47, RZ, R44, RZ ;  /* 0x0000002cff2f723e */ /* 0x000fe400048070ff */
[----:B------:R-:W-:Y:S02]  /*58f0*/  IADD3.X R35, R35, UR11, R45, P3, !PT ;  /* 0x0000000b23237c10 */ /* 0x000fe40009ffe42d */
[----:B------:R-:W-:Y:S01]  /*5900*/  PRMT R44, RZ, 0x7610, R44 ;  /* 0x00007610ff2c7816 */ /* 0x000fe2000000002c */
[----:B------:R2:W-:Y:S01]  /*5910*/  @!P2 STG.E.U8 desc[UR14][R24.64+0x1], R47 ;  /* 0x0000012f1800a986 */ /* 0x0005e2000c10110e */
[----:B------:R-:W-:Y:S05]  /*5920*/  @P5 BRA `(.L_x_38) ;  /* 0x0000000000045947 */ /* 0x000fea0003800000 */
[----:B------:R4:W5:Y:S02]  /*5930*/  LDG.E.U8 R44, desc[UR14][R34.64] ;  /* 0x0000000e222c7981 */ /* 0x000964000c1e1100 */
.L_x_38:
[----:B------:R-:W-:Y:S05]  /*5940*/  BSYNC B1 ;  /* 0x0000000000017941 */ /* 0x000fea0003800000 */
.L_x_37:
        /* <DEDUP_REMOVED lines=12> */
.L_x_40:
[----:B------:R-:W-:Y:S05]  /*5a10*/  BSYNC B1 ;  /* 0x0000000000017941 */ /* 0x000fea0003800000 */
.L_x_39:
[----:B-----5:R-:W-:Y:S01]  /*5a20*/  LOP3.LUT R44, R44, 0xff, RZ, 0xc0, !PT ;  /* 0x000000ff2c2c7812 */ /* 0x020fe200078ec0ff */
[----:B------:R-:W-:Y:S01]  /*5a30*/  BSSY B1, `(.L_x_41) ;  /* 0x000000b000017945 */ /* 0x000fe20003800000 */
[----:B------:R-:W-:Y:S02]  /*5a40*/  ISETP.LT.OR P3, PT, R42, 0x9, !P0 ;  /* 0x000000092a00780c */ /* 0x000fe40004761670 */
[----:B------:R-:W-:-:S05]  /*5a50*/  F2FP.F16.E4M3.UNPACK_B R44, R44 ;  /* 0x0000002cff2c723e */ /* 0x000fca00020006ff */
[----:B------:R-:W-:-:S05]  /*5a60*/  HADD2.F32 R44, -RZ, R44.H0_H0 ;  /* 0x2000002cff2c7230 */ /* 0x000fca0000004100 */
[----:B------:R-:W-:-:S04]  /*5a70*/  FMUL R44, R44, UR21 ;  /* 0x000000152c2c7c20 */ /* 0x000fc80008400000 */
[----:B------:R-:W-:-:S05]  /*5a80*/  FFMA R44, R225, UR20, R44 ;  /* 0x00000014e12c7c23 */ /* 0x000fca000800002c */
[----:B0-----:R-:W-:Y:S02]  /*5a90*/  F2FP.SATFINITE.E4M3.F32.PACK_AB_MERGE_C R45, RZ, R44, RZ ;  /* 0x0000002cff2d723e */ /* 0x001fe400048070ff */
[----:B------:R-:W-:-:S03]  /*5aa0*/  PRMT R44, RZ, 0x7610, R44 ;  /* 0x00007610ff2c7816 */ /* 0x000fc6000000002c */
[----:B------:R0:W-:Y:S01]  /*5ab0*/  @!P2 STG.E.U8 desc[UR14][R26.64+0x1], R45 ;  /* 0x0000012d1a00a986 */ /* 0x0001e2000c10110e */
[----:B------:R-:W-:Y:S05]  /*5ac0*/  @P3 BRA `(.L_x_42) ;  /* 0x0000000000043947 */ /* 0x000fea0003800000 */
[----:B------:R0:W5:Y:S02]  /*5ad0*/  LDG.E.U8 R44, desc[UR14][R32.64+0x8] ;  /* 0x0000080e202c7981 */ /* 0x000164000c1e1100 */
.L_x_42:
[----:B------:R-:W-:Y:S05]  /*5ae0*/  BSYNC B1 ;  /* 0x0000000000017941 */ /* 0x000fea0003800000 */
.L_x_41:
[----:B-----5:R-:W-:Y:S01]  /*5af0*/  LOP3.LUT R44, R44, 0xff, RZ, 0xc0, !PT ;  /* 0x000000ff2c2c7812 */ /* 0x020fe200078ec0ff */
[----:B------:R-:W-:Y:S01]  /*5b00*/  BSSY B1, `(.L_x_43) ;  /* 0x000000b000017945 */ /* 0x000fe20003800000 */
[----:B------:R-:W-:Y:S02]  /*5b10*/  ISETP.LT.OR P2, PT, R42, 0xa, !P0 ;  /* 0x0000000a2a00780c */ /* 0x000fe40004741670 */
[----:B------:R-:W-:-:S05]  /*5b20*/  F2FP.F16.E4M3.UNPACK_B R44, R44 ;  /* 0x0000002cff2c723e */ /* 0x000fca00020006ff */
[----:B------:R-:W-:-:S05]  /*5b30*/  HADD2.F32 R44, -RZ, R44.H0_H0 ;  /* 0x2000002cff2c7230 */ /* 0x000fca0000004100 */
[----:B0-----:R-:W-:Y:S01]  /*5b40*/  FMUL R45, R44, UR21 ;  /* 0x000000152c2d7c20 */ /* 0x001fe20008400000 */
[----:B------:R-:W-:-:S03]  /*5b50*/  PRMT R44, RZ, 0x7610, R44 ;  /* 0x00007610ff2c7816 */ /* 0x000fc6000000002c */
[----:B------:R-:W-:-:S05]  /*5b60*/  FFMA R45, R224, UR20, R45 ;  /* 0x00000014e02d7c23 */ /* 0x000fca000800002d */
[----:B------:R-:W-:-:S05]  /*5b70*/  F2FP.SATFINITE.E4M3.F32.PACK_AB_MERGE_C R45, RZ, R45, RZ ;  /* 0x0000002dff2d723e */ /* 0x000fca00048070ff */
[----:B------:R0:W-:Y:S01]  /*5b80*/  @!P3 STG.E.U8 desc[UR14][R24.64+0x8], R45 ;  /* 0x0000082d1800b986 */ /* 0x0001e2000c10110e */
[----:B------:R-:W-:Y:S05]  /*5b90*/  @P2 BRA `(.L_x_44) ;  /* 0x0000000000042947 */ /* 0x000fea0003800000 */
[----:B------:R0:W5:Y:S02]  /*5ba0*/  LDG.E.U8 R44, desc[UR14][R32.64+0x9] ;  /* 0x0000090e202c7981 */ /* 0x000164000c1e1100 */
.L_x_44:
[----:B------:R-:W-:Y:S05]  /*5bb0*/  BSYNC B1 ;  /* 0x0000000000017941 */ /* 0x000fea0003800000 */
.L_x_43:
        /* <DEDUP_REMOVED lines=12> */
.L_x_46:
[----:B------:R-:W-:Y:S05]  /*5c80*/  BSYNC B1 ;  /* 0x0000000000017941 */ /* 0x000fea0003800000 */
.L_x_45:
        /* <DEDUP_REMOVED lines=12> */
.L_x_48:
[----:B------:R-:W-:Y:S05]  /*5d50*/  BSYNC B1 ;  /* 0x0000000000017941 */ /* 0x000fea0003800000 */
.L_x_47:
        /* <DEDUP_REMOVED lines=12> */
.L_x_50:
[----:B------:R-:W-:Y:S05]  /*5e20*/  BSYNC B1 ;  /* 0x0000000000017941 */ /* 0x000fea0003800000 */
.L_x_49:
        /* <DEDUP_REMOVED lines=12> */
.L_x_52:
[----:B------:R-:W-:Y:S05]  /*5ef0*/  BSYNC B1 ;  /* 0x0000000000017941 */ /* 0x000fea0003800000 */
.L_x_51:
        /* <DEDUP_REMOVED lines=12> */
.L_x_54:
[----:B------:R-:W-:Y:S05]  /*5fc0*/  BSYNC B1 ;  /* 0x0000000000017941 */ /* 0x000fea0003800000 */
.L_x_53:
        /* <DEDUP_REMOVED lines=12> */
.L_x_56:
[----:B------:R-:W-:Y:S05]  /*6090*/  BSYNC B1 ;  /* 0x0000000000017941 */ /* 0x000fea0003800000 */
.L_x_55:
        /* <DEDUP_REMOVED lines=12> */
.L_x_58:
[----:B------:R-:W-:Y:S05]  /*6160*/  BSYNC B1 ;  /* 0x0000000000017941 */ /* 0x000fea0003800000 */
.L_x_57:
        /* <DEDUP_REMOVED lines=12> */
.L_x_60:
[----:B------:R-:W-:Y:S05]  /*6230*/  BSYNC B1 ;  /* 0x0000000000017941 */ /* 0x000fea0003800000 */
.L_x_59:
        /* <DEDUP_REMOVED lines=12> */
.L_x_62:
[----:B------:R-:W-:Y:S05]  /*6300*/  BSYNC B1 ;  /* 0x0000000000017941 */ /* 0x000fea0003800000 */
.L_x_61:
        /* <DEDUP_REMOVED lines=12> */
.L_x_64:
[----:B------:R-:W-:Y:S05]  /*63d0*/  BSYNC B1 ;  /* 0x0000000000017941 */ /* 0x000fea0003800000 */
.L_x_63:
        /* <DEDUP_REMOVED lines=12> */
.L_x_66:
[----:B------:R-:W-:Y:S05]  /*64a0*/  BSYNC B1 ;  /* 0x0000000000017941 */ /* 0x000fea0003800000 */
.L_x_65:
        /* <DEDUP_REMOVED lines=12> */
.L_x_68:
[----:B------:R-:W-:Y:S05]  /*6570*/  BSYNC B1 ;  /* 0x0000000000017941 */ /* 0x000fea0003800000 */
.L_x_67:
        /* <DEDUP_REMOVED lines=12> */
.L_x_70:
[----:B------:R-:W-:Y:S05]  /*6640*/  BSYNC B1 ;  /* 0x0000000000017941 */ /* 0x000fea0003800000 */
.L_x_69:
        /* <DEDUP_REMOVED lines=12> */
.L_x_72:
[----:B------:R-:W-:Y:S05]  /*6710*/  BSYNC B1 ;  /* 0x0000000000017941 */ /* 0x000fea0003800000 */
.L_x_71:
        /* <DEDUP_REMOVED lines=12> */
.L_x_74:
[----:B------:R-:W-:Y:S05]  /*67e0*/  BSYNC B1 ;  /* 0x0000000000017941 */ /* 0x000fea0003800000 */
.L_x_73:
        /* <DEDUP_REMOVED lines=12> */
.L_x_76:
[----:B------:R-:W-:Y:S05]  /*68b0*/  BSYNC B1 ;  /* 0x0000000000017941 */ /* 0x000fea0003800000 */
.L_x_75:
        /* <DEDUP_REMOVED lines=12> */
.L_x_78:
[----:B------:R-:W-:Y:S05]  /*6980*/  BSYNC B1 ;  /* 0x0000000000017941 */ /* 0x000fea0003800000 */
.L_x_77:
        /* <DEDUP_REMOVED lines=12> */
.L_x_80:
[----:B------:R-:W-:Y:S05]  /*6a50*/  BSYNC B1 ;  /* 0x0000000000017941 */ /* 0x000fea0003800000 */
.L_x_79:
        /* <DEDUP_REMOVED lines=12> */
.L_x_82:
[----:B------:R-:W-:Y:S05]  /*6b20*/  BSYNC B1 ;  /* 0x0000000000017941 */ /* 0x000fea0003800000 */
.L_x_81:
        /* <DEDUP_REMOVED lines=12> */
.L_x_84:
[----:B------:R-:W-:Y:S05]  /*6bf0*/  BSYNC B1 ;  /* 0x0000000000017941 */ /* 0x000fea0003800000 */
.L_x_83:
        /* <DEDUP_REMOVED lines=12> */
.L_x_86:
[----:B------:R-:W-:Y:S05]  /*6cc0*/  BSYNC B1 ;  /* 0x0000000000017941 */ /* 0x000fea0003800000 */
.L_x_85:
        /* <DEDUP_REMOVED lines=12> */
.L_x_88:
[----:B------:R-:W-:Y:S05]  /*6d90*/  BSYNC B1 ;  /* 0x0000000000017941 */ /* 0x000fea0003800000 */
.L_x_87:
        /* <DEDUP_REMOVED lines=12> */
.L_x_90:
[----:B------:R-:W-:Y:S05]  /*6e60*/  BSYNC B1 ;  /* 0x0000000000017941 */ /* 0x000fea0003800000 */
.L_x_89:
        /* <DEDUP_REMOVED lines=12> */
.L_x_92:
[----:B------:R-:W-:Y:S05]  /*6f30*/  BSYNC B1 ;  /* 0x0000000000017941 */ /* 0x000fea0003800000 */
.L_x_91:
        /* <DEDUP_REMOVED lines=12> */
.L_x_94:
[----:B------:R-:W-:Y:S05]  /*7000*/  BSYNC B1 ;  /* 0x0000000000017941 */ /* 0x000fea0003800000 */
.L_x_93:
        /* <DEDUP_REMOVED lines=12> */
.L_x_96:
[----:B------:R-:W-:Y:S05]  /*70d0*/  BSYNC B1 ;  /* 0x0000000000017941 */ /* 0x000fea0003800000 */
.L_x_95:
        /* <DEDUP_REMOVED lines=12> */
.L_x_98:
[----:B------:R-:W-:Y:S05]  /*71a0*/  BSYNC B1 ;  /* 0x0000000000017941 */ /* 0x000fea0003800000 */
.L_x_97:
        /* <DEDUP_REMOVED lines=12> */
.L_x_100:
[----:B------:R-:W-:Y:S05]  /*7270*/  BSYNC B1 ;  /* 0x0000000000017941 */ /* 0x000fea0003800000 */
.L_x_99:
        /* <DEDUP_REMOVED lines=12> */
.L_x_102:
[----:B------:R-:W-:Y:S05]  /*7340*/  BSYNC B1 ;  /* 0x0000000000017941 */ /* 0x000fea0003800000 */
.L_x_101:
        /* <DEDUP_REMOVED lines=12> */
.L_x_104:
[----:B------:R-:W-:Y:S05]  /*7410*/  BSYNC B1 ;  /* 0x0000000000017941 */ /* 0x000fea0003800000 */
.L_x_103:
        /* <DEDUP_REMOVED lines=12> */
.L_x_106:
[----:B------:R-:W-:Y:S05]  /*74e0*/  BSYNC B1 ;  /* 0x0000000000017941 */ /* 0x000fea0003800000 */
.L_x_105:
        /* <DEDUP_REMOVED lines=12> */
.L_x_108:
[----:B------:R-:W-:Y:S05]  /*75b0*/  BSYNC B1 ;  /* 0x0000000000017941 */ /* 0x000fea0003800000 */
.L_x_107:
        /* <DEDUP_REMOVED lines=12> */
.L_x_110:
[----:B------:R-:W-:Y:S05]  /*7680*/  BSYNC B1 ;  /* 0x0000000000017941 */ /* 0x000fea0003800000 */
.L_x_109:
        /* <DEDUP_REMOVED lines=12> */
.L_x_112:
[----:B------:R-:W-:Y:S05]  /*7750*/  BSYNC B1 ;  /* 0x0000000000017941 */ /* 0x000fea0003800000 */
.L_x_111:
        /* <DEDUP_REMOVED lines=12> */
.L_x_114:
[----:B------:R-:W-:Y:S05]  /*7820*/  BSYNC B1 ;  /* 0x0000000000017941 */ /* 0x000fea0003800000 */
.L_x_113:
        /* <DEDUP_REMOVED lines=12> */
.L_x_116:
[----:B------:R-:W-:Y:S05]  /*78f0*/  BSYNC B1 ;  /* 0x0000000000017941 */ /* 0x000fea0003800000 */
.L_x_115:
        /* <DEDUP_REMOVED lines=12> */
.L_x_118:
[----:B------:R-:W-:Y:S05]  /*79c0*/  BSYNC B1 ;  /* 0x0000000000017941 */ /* 0x000fea0003800000 */
.L_x_117:
        /* <DEDUP_REMOVED lines=12> */
.L_x_120:
[----:B------:R-:W-:Y:S05]  /*7a90*/  BSYNC B1 ;  /* 0x0000000000017941 */ /* 0x000fea0003800000 */
.L_x_119:
        /* <DEDUP_REMOVED lines=12> */
.L_x_122:
[----:B------:R-:W-:Y:S05]  /*7b60*/  BSYNC B1 ;  /* 0x0000000000017941 */ /* 0x000fea0003800000 */
.L_x_121:
        /* <DEDUP_REMOVED lines=12> */
.L_x_124:
[----:B------:R-:W-:Y:S05]  /*7c30*/  BSYNC B1 ;  /* 0x0000000000017941 */ /* 0x000fea0003800000 */
.L_x_123:
        /* <DEDUP_REMOVED lines=12> */
.L_x_126:
[----:B------:R-:W-:Y:S05]  /*7d00*/  BSYNC B1 ;  /* 0x0000000000017941 */ /* 0x000fea0003800000 */
.L_x_125:
        /* <DEDUP_REMOVED lines=12> */
.L_x_128:
[----:B------:R-:W-:Y:S05]  /*7dd0*/  BSYNC B1 ;  /* 0x0000000000017941 */ /* 0x000fea0003800000 */
.L_x_127:
        /* <DEDUP_REMOVED lines=12> */
.L_x_130:
[----:B------:R-:W-:Y:S05]  /*7ea0*/  BSYNC B1 ;  /* 0x0000000000017941 */ /* 0x000fea0003800000 */
.L_x_129:
        /* <DEDUP_REMOVED lines=12> */
.L_x_132:
[----:B------:R-:W-:Y:S05]  /*7f70*/  BSYNC B1 ;  /* 0x0000000000017941 */ /* 0x000fea0003800000 */
.L_x_131:
        /* <DEDUP_REMOVED lines=12> */
.L_x_134:
[----:B------:R-:W-:Y:S05]  /*8040*/  BSYNC B1 ;  /* 0x0000000000017941 */ /* 0x000fea0003800000 */
.L_x_133:
        /* <DEDUP_REMOVED lines=12> */
.L_x_136:
[----:B------:R-:W-:Y:S05]  /*8110*/  BSYNC B1 ;  /* 0x0000000000017941 */ /* 0x000fea0003800000 */
.L_x_135:
        /* <DEDUP_REMOVED lines=12> */
.L_x_138:
[----:B------:R-:W-:Y:S05]  /*81e0*/  BSYNC B1 ;  /* 0x0000000000017941 */ /* 0x000fea0003800000 */
.L_x_137:
        /* <DEDUP_REMOVED lines=12> */
.L_x_140:
[----:B------:R-:W-:Y:S05]  /*82b0*/  BSYNC B1 ;  /* 0x0000000000017941 */ /* 0x000fea0003800000 */
.L_x_139:
        /* <DEDUP_REMOVED lines=12> */
.L_x_142:
[----:B------:R-:W-:Y:S05]  /*8380*/  BSYNC B1 ;  /* 0x0000000000017941 */ /* 0x000fea0003800000 */
.L_x_141:
        /* <DEDUP_REMOVED lines=12> */
.L_x_144:
[----:B------:R-:W-:Y:S05]  /*8450*/  BSYNC B1 ;  /* 0x0000000000017941 */ /* 0x000fea0003800000 */
.L_x_143:
        /* <DEDUP_REMOVED lines=12> */
.L_x_146:
[----:B------:R-:W-:Y:S05]  /*8520*/  BSYNC B1 ;  /* 0x0000000000017941 */ /* 0x000fea0003800000 */
.L_x_145:
        /* <DEDUP_REMOVED lines=12> */
.L_x_148:
[----:B------:R-:W-:Y:S05]  /*85f0*/  BSYNC B1 ;  /* 0x0000000000017941 */ /* 0x000fea0003800000 */
.L_x_147:
        /* <DEDUP_REMOVED lines=12> */
.L_x_150:
[----:B------:R-:W-:Y:S05]  /*86c0*/  BSYNC B1 ;  /* 0x0000000000017941 */ /* 0x000fea0003800000 */
.L_x_149:
        /* <DEDUP_REMOVED lines=12> */
.L_x_152:
[----:B------:R-:W-:Y:S05]  /*8790*/  BSYNC B1 ;  /* 0x0000000000017941 */ /* 0x000fea0003800000 */
.L_x_151:
        /* <DEDUP_REMOVED lines=12> */
.L_x_154:
[----:B------:R-:W-:Y:S05]  /*8860*/  BSYNC B1 ;  /* 0x0000000000017941 */ /* 0x000fea0003800000 */
.L_x_153:
        /* <DEDUP_REMOVED lines=12> */
.L_x_156:
[----:B------:R-:W-:Y:S05]  /*8930*/  BSYNC B1 ;  /* 0x0000000000017941 */ /* 0x000fea0003800000 */
.L_x_155:
[----:B-----5:R-:W-:Y:S01]  /*8940*/  LOP3.LUT R44, R44, 0xff, RZ, 0xc0, !PT ;  /* 0x000000ff2c2c7812 */ /* 0x020fe200078ec0ff */
[----:B------:R-:W-:Y:S01]  /*8950*/  BSSY B1, `(.L_x_157) ;  /* 0x000000b000017945 */ /* 0x000fe20003800000 */
[----:B------:R-:W-:Y:S02]  /*8960*/  ISETP.LT.OR P2, PT, R42, 0x79, !P1 ;  /* 0x000000792a00780c */ /* 0x000fe40004f41670 */
[----:B------:R-:W-:Y:S02]  /*8970*/  F2FP.F16.E4M3.UNPACK_B R44, R44 ;  /* 0x0000002cff2c723e */ /* 0x000fe400020006ff */
[----:B0--3--:R-:W-:-:S03]  /*8980*/  PRMT R32, RZ, 0x7610, R32 ;  /* 0x00007610ff207816 */ /* 0x009fc60000000020 */
[----:B------:R-:W-:-:S05]  /*8990*/  HADD2.F32 R44, -RZ, R44.H0_H0 ;  /* 0x2000002cff2c7230 */ /* 0x000fca0000004100 */
[----:B------:R-:W-:-:S04]  /*89a0*/  FMUL R44, R44, UR21 ;  /* 0x000000152c2c7c20 */ /* 0x000fc80008400000 */
[----:B------:R-:W-:-:S05]  /*89b0*/  FFMA R44, R167, UR20, R44 ;  /* 0x00000014a72c7c23 */ /* 0x000fca000800002c */
[----:B------:R-:W-:-:S05]  /*89c0*/  F2FP.SATFINITE.E4M3.F32.PACK_AB_MERGE_C R33, RZ, R44, RZ ;  /* 0x0000002cff21723e */ /* 0x000fca00048070ff */
[----:B------:R0:W-:Y:S01]  /*89d0*/  @!P0 STG.E.U8 desc[UR14][R24.64+0x79], R33 ;  /* 0x0000792118008986 */ /* 0x0001e2000c10110e */
[----:B------:R-:W-:Y:S05]  /*89e0*/  @P2 BRA `(.L_x_158) ;  /* 0x0000000000042947 */ /* 0x000fea0003800000 */
[----:B------:R3:W5:Y:S02]  /*89f0*/  LDG.E.U8 R32, desc[UR14][R34.64+0x78] ;  /* 0x0000780e22207981 */ /* 0x000764000c1e1100 */
.L_x_158:
[----:B------:R-:W-:Y:S05]  /*8a00*/  BSYNC B1 ;  /* 0x0000000000017941 */ /* 0x000fea0003800000 */
.L_x_157:
[----:B-----5:R-:W-:Y:S01]  /*8a10*/  LOP3.LUT R32, R32, 0xff, RZ, 0xc0, !PT ;  /* 0x000000ff20207812 */ /* 0x020fe200078ec0ff */
[----:B------:R-:W-:Y:S01]  /*8a20*/  BSSY B1, `(.L_x_159) ;  /* 0x000000b000017945 */ /* 0x000fe20003800000 */
[----:B------:R-:W-:Y:S02]  /*8a30*/  ISETP.LT.OR P1, PT, R42, 0x7a, !P1 ;  /* 0x0000007a2a00780c */ /* 0x000fe40004f21670 */
[----:B------:R-:W-:Y:S02]  /*8a40*/  F2FP.F16.E4M3.UNPACK_B R32, R32 ;  /* 0x00000020ff20723e */ /* 0x000fe400020006ff */
[----:B0-2---:R-:W-:-:S03]  /*8a50*/  PRMT R24, RZ, 0x7610, R24 ;  /* 0x00007610ff187816 */ /* 0x005fc60000000018 */
[----:B------:R-:W-:-:S05]  /*8a60*/  HADD2.F32 R32, -RZ, R32.H0_H0 ;  /* 0x20000020ff207230 */ /* 0x000fca0000004100 */
[----:B------:R-:W-:-:S04]  /*8a70*/  FMUL R25, R32, UR21 ;  /* 0x0000001520197c20 */ /* 0x000fc80008400000 */
[----:B------:R-:W-:-:S05]  /*8a80*/  FFMA R25, R166, UR20, R25 ;  /* 0x00000014a6197c23 */ /* 0x000fca0008000019 */
[----:B------:R-:W-:-:S05]  /*8a90*/  F2FP.SATFINITE.E4M3.F32.PACK_AB_MERGE_C R25, RZ, R25, RZ ;  /* 0x00000019ff19723e */ /* 0x000fca00048070ff */
[----:B------:R0:W-:Y:S01]  /*8aa0*/  @!P2 STG.E.U8 desc[UR14][R26.64+0x78], R25 ;  /* 0x000078191a00a986 */ /* 0x0001e2000c10110e */
[----:B------:R-:W-:Y:S05]  /*8ab0*/  @P1 BRA `(.L_x_160) ;  /* 0x0000000000041947 */ /* 0x000fea0003800000 */
[----:B------:R2:W5:Y:S02]  /*8ac0*/  LDG.E.U8 R24, desc[UR14][R34.64+0x79] ;  /* 0x0000790e22187981 */ /* 0x000564000c1e1100 */
.L_x_160:
[----:B------:R-:W-:Y:S05]  /*8ad0*/  BSYNC B1 ;  /* 0x0000000000017941 */ /* 0x000fea0003800000 */
.L_x_159:
[----:B-----5:R-:W-:Y:S01]  /*8ae0*/  LOP3.LUT R24, R24, 0xff, RZ, 0xc0, !PT ;  /* 0x000000ff18187812 */ /* 0x020fe200078ec0ff */
[----:B------:R-:W-:Y:S01]  /*8af0*/  BSSY B1, `(.L_x_161) ;  /* 0x0000013000017945 */ /* 0x000fe20003800000 */
[----:B------:R-:W-:Y:S02]  /*8b00*/  IADD3 R33, P0, R43, 0x80, RZ ;  /* 0x000000802b217810 */ /* 0x000fe40007f1e0ff */
[----:B------:R-:W-:-:S03]  /*8b10*/  F2FP.F16.E4M3.UNPACK_B R24, R24 ;  /* 0x00000018ff18723e */ /* 0x000fc600020006ff */
[----:B0-----:R-:W-:Y:S01]  /*8b20*/  IMAD.X R25, RZ, RZ, R39, P0 ;  /* 0x000000ffff197224 */ /* 0x001fe200000e0627 */
[----:B------:R-:W-:Y:S01]  /*8b30*/  ISETP.GE.AND P0, PT, R41, 0x81, PT ;  /* 0x000000812900780c */ /* 0x000fe20003f06270 */
[----:B------:R-:W-:Y:S02]  /*8b40*/  HADD2.F32 R24, -RZ, R24.H0_H0 ;  /* 0x20000018ff187230 */ /* 0x000fe40000004100 */
[----:B--234-:R-:W-:Y:S01]  /*8b50*/  IMAD R34, R25, UR6, RZ ;  /* 0x0000000619227c24 */ /* 0x01cfe2000f8e02ff */
        /* <DEDUP_REMOVED lines=12> */
.L_x_162:
[----:B------:R-:W-:Y:S05]  /*8c20*/  BSYNC B1 ;  /* 0x0000000000017941 */ /* 0x000fea0003800000 */
.L_x_161:
[----:B-----5:R-:W-:Y:S01]  /*8c30*/  LOP3.LUT R32, R32, 0xff, RZ, 0xc0, !PT ;  /* 0x000000ff20207812 */ /* 0x020fe200078ec0ff */
[----:B------:R-:W-:Y:S01]  /*8c40*/  BSSY B1, `(.L_x_163) ;  /* 0x000000b000017945 */ /* 0x000fe20003800000 */
[----:B------:R-:W-:Y:S02]  /*8c50*/  ISETP.LT.OR P2, PT, R42, 0x2, !P0 ;  /* 0x000000022a00780c */ /* 0x000fe40004741670 */
[----:B------:R-:W-:Y:S02]  /*8c60*/  F2FP.F16.E4M3.UNPACK_B R32, R32 ;  /* 0x00000020ff20723e */ /* 0x000fe400020006ff */
[----:B0-----:R-:W-:-:S03]  /*8c70*/  PRMT R26, RZ, 0x7610, R26 ;  /* 0x00007610ff1a7816 */ /* 0x001fc6000000001a */
[----:B------:R-:W-:-:S05]  /*8c80*/  HADD2.F32 R32, -RZ, R32.H0_H0 ;  /* 0x20000020ff207230 */ /* 0x000fca0000004100 */
[----:B------:R-:W-:-:S04]  /*8c90*/  FMUL R27, R32, UR21 ;  /* 0x00000015201b7c20 */ /* 0x000fc80008400000 */
[----:B------:R-:W-:-:S05]  /*8ca0*/  FFMA R27, R164, UR20, R27 ;  /* 0x00000014a41b7c23 */ /* 0x000fca000800001b */
[----:B------:R-:W-:-:S05]  /*8cb0*/  F2FP.SATFINITE.E4M3.F32.PACK_AB_MERGE_C R27, RZ, R27, RZ ;  /* 0x0000001bff1b723e */ /* 0x000fca00048070ff */
[----:B------:R0:W-:Y:S01]  /*8cc0*/  @!P3 STG.E.U8 desc[UR14][R28.64], R27 ;  /* 0x0000001b1c00b986 */ /* 0x0001e2000c10110e */
[----:B------:R-:W-:Y:S05]  /*8cd0*/  @P2 BRA `(.L_x_164) ;  /* 0x0000000000042947 */ /* 0x000fea0003800000 */
[----:B------:R3:W5:Y:S02]  /*8ce0*/  LDG.E.U8 R26, desc[UR14][R24.64+0x1] ;  /* 0x0000010e181a7981 */ /* 0x000764000c1e1100 */
.L_x_164:
[----:B------:R-:W-:Y:S05]  /*8cf0*/  BSYNC B1 ;  /* 0x0000000000017941 */ /* 0x000fea0003800000 */
.L_x_163:
[----:B-----5:R-:W-:Y:S01]  /*8d00*/  LOP3.LUT R26, R26, 0xff, RZ, 0xc0, !PT ;  /* 0x000000ff1a1a7812 */ /* 0x020fe200078ec0ff */
[----:B------:R-:W-:Y:S01]  /*8d10*/  BSSY B1, `(.L_x_165) ;  /* 0x0000013000017945 */ /* 0x000fe20003800000 */
[----:B------:R-:W-:Y:S02]  /*8d20*/  IADD3 R43, P1, R43, 0x88, RZ ;  /* 0x000000882b2b7810 */ /* 0x000fe40007f3e0ff */
[----:B------:R-:W-:Y:S02]  /*8d30*/  F2FP.F16.E4M3.UNPACK_B R26, R26 ;  /* 0x0000001aff1a723e */ /* 0x000fe400020006ff */
[----:B------:R-:W-:Y:S01]  /*8d40*/  PRMT R32, RZ, 0x7610, R32 ;  /* 0x00007610ff207816 */ /* 0x000fe20000000020 */
[----:B------:R-:W-:Y:S01]  /*8d50*/  IMAD.X R38, RZ, RZ, R39, P1 ;  /* 0x000000ffff267224 */ /* 0x000fe200008e0627 */
[----:B------:R-:W-:Y:S01]  /*8d60*/  ISETP.GE.AND P1, PT, R41, 0x89, PT ;  /* 0x000000892900780c */ /* 0x000fe20003f26270 */
[----:B------:R-:W-:Y:S02]  /*8d70*/  HADD2.F32 R26, -RZ, R26.H0_H0 ;  /* 0x2000001aff1a7230 */ /* 0x000fe40000004100 */
[----:B------:R-:W-:Y:S01]  /*8d80*/  IMAD R38, R38, UR6, RZ ;  /* 0x0000000626267c24 */ /* 0x000fe2000f8e02ff */
[----:B------:R-:W-:Y:S01]  /*8d90*/  ISETP.LT.OR P5, PT, R42, 0x1, !P1 ;  /* 0x000000012a00780c */ /* 0x000fe20004fa1670 */
[----:B------:R-:W-:-:S04]  /*8da0*/  IMAD.WIDE.U32 R36, R43, UR6, R36 ;  /* 0x000000062b247c25 */ /* 0x000fc8000f8e0024 */
[----:B------:R-:W-:Y:S01]  /*8db0*/  FMUL R26, R26, UR21 ;  /* 0x000000151a1a7c20 */ /* 0x000fe20008400000 */
[----:B------:R-:W-:-:S03]  /*8dc0*/  IMAD R43, R43, UR7, R38 ;  /* 0x000000072b2b7c24 */ /* 0x000fc6000f8e0226 */
[----:B------:R-:W-:Y:S01]  /*8dd0*/  FFMA R163, R163, UR20, R26 ;  /* 0x00000014a3a37c23 */ /* 0x000fe2000800001a */
[----:B------:R-:W-:-:S04]  /*8de0*/  IADD3 R26, P3, R36, UR10, RZ ;  /* 0x0000000a241a7c10 */ /* 0x000fc8000ff7e0ff */
[----:B------:R-:W-:Y:S02]  /*8df0*/  F2FP.SATFINITE.E4M3.F32.PACK_AB_MERGE_C R163, RZ, R163, RZ ;  /* 0x000000a3ffa3723e */ /* 0x000fe400048070ff */
[----:B0-----:R-:W-:-:S03]  /*8e00*/  IADD3.X R27, R37, UR11, R43, P3, !PT ;  /* 0x0000000b251b7c10 */ /* 0x001fc60009ffe42b */
[----:B------:R0:W-:Y:S01]  /*8e10*/  @!P2 STG.E.U8 desc[UR14][R28.64+0x1], R163 ;  /* 0x000001a31c00a986 */ /* 0x0001e2000c10110e */
[----:B------:R-:W-:Y:S05]  /*8e20*/  @P5 BRA `(.L_x_166) ;  /* 0x0000000000045947 */ /* 0x000fea0003800000 */
[----:B------:R4:W5:Y:S02]  /*8e30*/  LDG.E.U8 R32, desc[UR14][R26.64] ;  /* 0x0000000e1a207981 */ /* 0x000964000c1e1100 */
.L_x_166:
[----:B------:R-:W-:Y:S05]  /*8e40*/  BSYNC B1 ;  /* 0x0000000000017941 */ /* 0x000fea0003800000 */
.L_x_165:
        /* <DEDUP_REMOVED lines=12> */
.L_x_168:
[----:B------:R-:W-:Y:S05]  /*8f10*/  BSYNC B1 ;  /* 0x0000000000017941 */ /* 0x000fea0003800000 */
.L_x_167:
        /* <DEDUP_REMOVED lines=12> */
.L_x_170:
[----:B------:R-:W-:Y:S05]  /*8fe0*/  BSYNC B1 ;  /* 0x0000000000017941 */ /* 0x000fea0003800000 */
.L_x_169:
        /* <DEDUP_REMOVED lines=12> */
.L_x_172:
[----:B------:R-:W-:Y:S05]  /*90b0*/  BSYNC B1 ;  /* 0x0000000000017941 */ /* 0x000fea0003800000 */
.L_x_171:
        /* <DEDUP_REMOVED lines=12> */
.L_x_174:
[----:B------:R-:W-:Y:S05]  /*9180*/  BSYNC B1 ;  /* 0x0000000000017941 */ /* 0x000fea0003800000 */
.L_x_173:
        /* <DEDUP_REMOVED lines=12> */
.L_x_176:
[----:B------:R-:W-:Y:S05]  /*9250*/  BSYNC B1 ;  /* 0x0000000000017941 */ /* 0x000fea0003800000 */
.L_x_175:
        /* <DEDUP_REMOVED lines=12> */
.L_x_178:
[----:B------:R-:W-:Y:S05]  /*9320*/  BSYNC B1 ;  /* 0x0000000000017941 */ /* 0x000fea0003800000 */
.L_x_177:
        /* <DEDUP_REMOVED lines=12> */
.L_x_180:
[----:B------:R-:W-:Y:S05]  /*93f0*/  BSYNC B1 ;  /* 0x0000000000017941 */ /* 0x000fea0003800000 */
.L_x_179:
        /* <DEDUP_REMOVED lines=12> */
.L_x_182:
[----:B------:R-:W-:Y:S05]  /*94c0*/  BSYNC B1 ;  /* 0x0000000000017941 */ /* 0x000fea0003800000 */
.L_x_181:
        /* <DEDUP_REMOVED lines=12> */
.L_x_184:
[----:B------:R-:W-:Y:S05]  /*9590*/  BSYNC B1 ;  /* 0x0000000000017941 */ /* 0x000fea0003800000 */
.L_x_183:
        /* <DEDUP_REMOVED lines=12> */
.L_x_186:
[----:B------:R-:W-:Y:S05]  /*9660*/  BSYNC B1 ;  /* 0x0000000000017941 */ /* 0x000fea0003800000 */
.L_x_185:
        /* <DEDUP_REMOVED lines=12> */
.L_x_188:
[----:B------:R-:W-:Y:S05]  /*9730*/  BSYNC B1 ;  /* 0x0000000000017941 */ /* 0x000fea0003800000 */
.L_x_187:
[----:B-----5:R-:W-:Y:S01]  /*9740*/  LOP3.LUT R32, R32, 0xff, RZ, 0xc0, !PT ;  /* 0x000000ff20207812 */ /* 0x020fe200078ec0ff */
[----:B------:R-:W-:Y:S01]  /*9750*/  BSSY B1, `(.L_x_189) ;  /* 0x000000b000017945 */ /* 0x000fe20003800000 */
[----:B------:R-:W-:Y:S02]  /*9760*/  ISETP.LT.OR P3, PT, R42, 0x19, !P1 ;  /* 0x000000192a00780c */ /* 0x000fe40004f61670 */
[----:B------:R-:W-:-:S05]  /*9770*/  F2FP.F16.E4M3.UNPACK_B R32, R32 ;  /* 0x00000020ff20723e */ /* 0x000fca00020006ff */
[----:B------:R-:W-:-:S05]  /*9780*/  HADD2.F32 R32, -RZ, R32.H0_H0 ;  /* 0x20000020ff207230 */ /* 0x000fca0000004100 */
[----:B------:R-:W-:-:S04]  /*9790*/  FMUL R32, R32, UR21 ;  /* 0x0000001520207c20 */ /* 0x000fc80008400000 */
[----:B------:R-:W-:Y:S01]  /*97a0*/  FFMA R32, R23, UR20, R32 ;  /* 0x0000001417207c23 */ /* 0x000fe20008000020 */
[----:B------:R-:W-:-:S04]  /*97b0*/  PRMT R23, RZ, 0x7610, R23 ;  /* 0x00007610ff177816 */ /* 0x000fc80000000017 */
[----:B0-----:R-:W-:-:S05]  /*97c0*/  F2FP.SATFINITE.E4M3.F32.PACK_AB_MERGE_C R33, RZ, R32, RZ ;  /* 0x00000020ff21723e */ /* 0x001fca00048070ff */
[----:B------:R0:W-:Y:S01]  /*97d0*/  @!P2 STG.E.U8 desc[UR14][R28.64+0x19], R33 ;  /* 0x000019211c00a986 */ /* 0x0001e2000c10110e */
[----:B------:R-:W-:Y:S05]  /*97e0*/  @P3 BRA `(.L_x_190) ;  /* 0x0000000000043947 */ /* 0x000fea0003800000 */
[----:B------:R0:W5:Y:S02]  /*97f0*/  LDG.E.U8 R23, desc[UR14][R26.64+0x18] ;  /* 0x0000180e1a177981 */ /* 0x000164000c1e1100 */
.L_x_190:
[----:B------:R-:W-:Y:S05]  /*9800*/  BSYNC B1 ;  /* 0x0000000000017941 */ /* 0x000fea0003800000 */
.L_x_189:
        /* <DEDUP_REMOVED lines=8> */
[----:B------:R-:W-:-:S05]  /*9890*/  F2FP.SATFINITE.E4M3.F32.PACK_AB_MERGE_C R23, RZ, R23, RZ ;  /* 0x00000017ff17723e */ /* 0x000fca00048070ff */
[----:B------:R0:W-:Y:S01]  /*98a0*/  @!P3 STG.E.U8 desc[UR14][R30.64+0x18], R23 ;  /* 0x000018171e00b986 */ /* 0x0001e2000c10110e */
[----:B------:R-:W-:Y:S05]  /*98b0*/  @P2 BRA `(.L_x_192) ;  /* 0x0000000000042947 */ /* 0x000fea0003800000 */
[----:B------:R0:W5:Y:S02]  /*98c0*/  LDG.E.U8 R22, desc[UR14][R26.64+0x19] ;  /* 0x0000190e1a167981 */ /* 0x000164000c1e1100 */
.L_x_192:
[----:B------:R-:W-:Y:S05]  /*98d0*/  BSYNC B1 ;  /* 0x0000000000017941 */ /* 0x000fea0003800000 */
.L_x_191:
        /* <DEDUP_REMOVED lines=12> */
.L_x_194:
[----:B------:R-:W-:Y:S05]  /*99a0*/  BSYNC B1 ;  /* 0x0000000000017941 */ /* 0x000fea0003800000 */
.L_x_193:
        /* <DEDUP_REMOVED lines=12> */
.L_x_196:
[----:B------:R-:W-:Y:S05]  /*9a70*/  BSYNC B1 ;  /* 0x0000000000017941 */ /* 0x000fea0003800000 */
.L_x_195:
        /* <DEDUP_REMOVED lines=12> */
.L_x_198:
[----:B------:R-:W-:Y:S05]  /*9b40*/  BSYNC B1 ;  /* 0x0000000000017941 */ /* 0x000fea0003800000 */
.L_x_197:
        /* <DEDUP_REMOVED lines=12> */
.L_x_200:
[----:B------:R-:W-:Y:S05]  /*9c10*/  BSYNC B1 ;  /* 0x0000000000017941 */ /* 0x000fea0003800000 */
.L_x_199:
        /* <DEDUP_REMOVED lines=12> */
.L_x_202:
[----:B------:R-:W-:Y:S05]  /*9ce0*/  BSYNC B1 ;  /* 0x0000000000017941 */ /* 0x000fea0003800000 */
.L_x_201:
        /* <DEDUP_REMOVED lines=12> */
.L_x_204:
[----:B------:R-:W-:Y:S05]  /*9db0*/  BSYNC B1 ;  /* 0x0000000000017941 */ /* 0x000fea0003800000 */
.L_x_203:
        /* <DEDUP_REMOVED lines=12> */
.L_x_206:
[----:B------:R-:W-:Y:S05]  /*9e80*/  BSYNC B1 ;  /* 0x0000000000017941 */ /* 0x000fea0003800000 */
.L_x_205:
        /* <DEDUP_REMOVED lines=12> */
.L_x_208:
[----:B------:R-:W-:Y:S05]  /*9f50*/  BSYNC B1 ;  /* 0x0000000000017941 */ /* 0x000fea0003800000 */
.L_x_207:
        /* <DEDUP_REMOVED lines=12> */
.L_x_210:
[----:B------:R-:W-:Y:S05]  /*a020*/  BSYNC B1 ;  /* 0x0000000000017941 */ /* 0x000fea0003800000 */
.L_x_209:
        /* <DEDUP_REMOVED lines=12> */
.L_x_212:
[----:B------:R-:W-:Y:S05]  /*a0f0*/  BSYNC B1 ;  /* 0x0000000000017941 */ /* 0x000fea0003800000 */
.L_x_211:
        /* <DEDUP_REMOVED lines=12> */
.L_x_214:
[----:B------:R-:W-:Y:S05]  /*a1c0*/  BSYNC B1 ;  /* 0x0000000000017941 */ /* 0x000fea0003800000 */
.L_x_213:
        /* <DEDUP_REMOVED lines=12> */
.L_x_216:
[----:B------:R-:W-:Y:S05]  /*a290*/  BSYNC B1 ;  /* 0x0000000000017941 */ /* 0x000fea0003800000 */
.L_x_215:
        /* <DEDUP_REMOVED lines=12> */
.L_x_218:
[----:B------:R-:W-:Y:S05]  /*a360*/  BSYNC B1 ;  /* 0x0000000000017941 */ /* 0x000fea0003800000 */
.L_x_217:
        /* <DEDUP_REMOVED lines=12> */
.L_x_220:
[----:B------:R-:W-:Y:S05]  /*a430*/  BSYNC B1 ;  /* 0x0000000000017941 */ /* 0x000fea0003800000 */
.L_x_219:
        /* <DEDUP_REMOVED lines=12> */
.L_x_222:
[----:B------:R-:W-:Y:S05]  /*a500*/  BSYNC B1 ;  /* 0x0000000000017941 */ /* 0x000fea0003800000 */
.L_x_221:
        /* <DEDUP_REMOVED lines=12> */
.L_x_224:
[----:B------:R-:W-:Y:S05]  /*a5d0*/  BSYNC B1 ;  /* 0x0000000000017941 */ /* 0x000fea0003800000 */
.L_x_223:
        /* <DEDUP_REMOVED lines=12> */
.L_x_226:
[----:B------:R-:W-:Y:S05]  /*a6a0*/  BSYNC B1 ;  /* 0x0000000000017941 */ /* 0x000fea0003800000 */
.L_x_225:
        /* <DEDUP_REMOVED lines=12> */
.L_x_228:
[----:B------:R-:W-:Y:S05]  /*a770*/  BSYNC B1 ;  /* 0x0000000000017941 */ /* 0x000fea0003800000 */
.L_x_227:
        /* <DEDUP_REMOVED lines=12> */
.L_x_230:
[----:B------:R-:W-:Y:S05]  /*a840*/  BSYNC B1 ;  /* 0x0000000000017941 */ /* 0x000fea0003800000 */
.L_x_229:
        /* <DEDUP_REMOVED lines=12> */
.L_x_232:
[----:B------:R-:W-:Y:S05]  /*a910*/  BSYNC B1 ;  /* 0x0000000000017941 */ /* 0x000fea0003800000 */
.L_x_231:
[----:B-----5:R-:W-:Y:S01]  /*a920*/  LOP3.LUT R2, R2, 0xff, RZ, 0xc0, !PT ;  /* 0x000000ff02027812 */ /* 0x020fe200078ec0ff */
[----:B------:R-:W-:Y:S01]  /*a930*/  BSSY B1, `(.L_x_233) ;  /* 0x000000b000017945 */ /* 0x000fe20003800000 */
[----:B------:R-:W-:Y:S02]  /*a940*/  ISETP.LT.OR P3, PT, R42, 0x49, !P0 ;  /* 0x000000492a00780c */ /* 0x000fe40004761670 */
[----:B------:R-:W-:-:S05]  /*a950*/  F2FP.F16.E4M3.UNPACK_B R2, R2 ;  /* 0x00000002ff02723e */ /* 0x000fca00020006ff */
[----:B------:R-:W-:-:S05]  /*a960*/  HADD2.F32 R2, -RZ, R2.H0_H0 ;  /* 0x20000002ff027230 */ /* 0x000fca0000004100 */
[----:B0-----:R-:W-:-:S04]  /*a970*/  FMUL R3, R2, UR21 ;  /* 0x0000001502037c20 */ /* 0x001fc80008400000 */
[----:B------:R-:W-:Y:S01]  /*a980*/  FFMA R3, R0, UR20, R3 ;  /* 0x0000001400037c23 */ /* 0x000fe20008000003 */
[----:B------:R-:W-:-:S04]  /*a990*/  PRMT R0, RZ, 0x7610, R0 ;  /* 0x00007610ff007816 */ /* 0x000fc80000000000 */
[----:B------:R-:W-:-:S05]  /*a9a0*/  F2FP.SATFINITE.E4M3.F32.PACK_AB_MERGE_C R3, RZ, R3, RZ ;  /* 0x00000003ff03723e */ /* 0x000fca00048070ff */
[----:B------:R0:W-:Y:S01]  /*a9b0*/  @!P2 STG.E.U8 desc[UR14][R30.64+0x41], R3 ;  /* 0x000041031e00a986 */ /* 0x0001e2000c10110e */
[----:B------:R-:W-:Y:S05]  /*a9c0*/  @P3 BRA `(.L_x_234) ;  /* 0x0000000000043947 */ /* 0x000fea0003800000 */
[----:B------:R0:W5:Y:S02]  /*a9d0*/  LDG.E.U8 R0, desc[UR14][R24.64+0x48] ;  /* 0x0000480e18007981 */ /* 0x000164000c1e1100 */
.L_x_234:
[----:B------:R-:W-:Y:S05]  /*a9e0*/  BSYNC B1 ;  /* 0x0000000000017941 */ /* 0x000fea0003800000 */
.L_x_233:
[----:B------:R-:W2:Y:S01]  /*a9f0*/  LDL.LU R2, [R1] ;  /* 0x0000000001027983 */ /* 0x000ea20000300800 */
[----:B-----5:R-:W-:Y:S01]  /*aa00*/  LOP3.LUT R0, R0, 0xff, RZ, 0xc0, !PT ;  /* 0x000000ff00007812 */ /* 0x020fe200078ec0ff */
[----:B------:R-:W-:Y:S01]  /*aa10*/  BSSY B1, `(.L_x_235) ;  /* 0x000000b000017945 */ /* 0x000fe20003800000 */
[----:B------:R-:W-:Y:S02]  /*aa20*/  ISETP.LT.OR P2, PT, R42, 0x4a, !P0 ;  /* 0x0000004a2a00780c */ /* 0x000fe40004741670 */
[----:B------:R-:W-:-:S05]  /*aa30*/  F2FP.F16.E4M3.UNPACK_B R0, R0 ;  /* 0x00000000ff00723e */ /* 0x000fca00020006ff */
[----:B------:R-:W-:-:S05]  /*aa40*/  HADD2.F32 R0, -RZ, R0.H0_H0 ;  /* 0x20000000ff007230 */ /* 0x000fca0000004100 */
[----:B------:R-:W-:-:S04]  /*aa50*/  FMUL R0, R0, UR21 ;  /* 0x0000001500007c20 */ /* 0x000fc80008400000 */
[----:B--2---:R-:W-:-:S05]  /*aa60*/  FFMA R0, R2, UR20, R0 ;  /* 0x0000001402007c23 */ /* 0x004fca0008000000 */
[----:B0-----:R-:W-:Y:S02]  /*aa70*/  F2FP.SATFINITE.E4M3.F32.PACK_AB_MERGE_C R3, RZ, R0, RZ ;  /* 0x00000000ff03723e */ /* 0x001fe400048070ff */
[----:B------:R-:W-:-:S03]  /*aa80*/  PRMT R0, RZ, 0x7610, R0 ;  /* 0x00007610ff007816 */ /* 0x000fc60000000000 */
[----:B------:R0:W-:Y:S01]  /*aa90*/  @!P3 STG.E.U8 desc[UR14][R28.64+0x48], R3 ;  /* 0x000048031c00b986 */ /* 0x0001e2000c10110e */
[----:B------:R-:W-:Y:S05]  /*aaa0*/  @P2 BRA `(.L_x_236) ;  /* 0x0000000000042947 */ /* 0x000fea0003800000 */
[----:B------:R2:W5:Y:S02]  /*aab0*/  LDG.E.U8 R0, desc[UR14][R24.64+0x49] ;  /* 0x0000490e18007981 */ /* 0x000564000c1e1100 */
.L_x_236:
[----:B------:R-:W-:Y:S05]  /*aac0*/  BSYNC B1 ;  /* 0x0000000000017941 */ /* 0x000fea0003800000 */
.L_x_235:
[----:B------:R-:W3:Y:S01]  /*aad0*/  LDL.LU R2, [R1+0x4] ;  /* 0x0000040001027983 */ /* 0x000ee20000300800 */
[----:B-----5:R-:W-:Y:S01]  /*aae0*/  LOP3.LUT R0, R0, 0xff, RZ, 0xc0, !PT ;  /* 0x000000ff00007812 */ /* 0x020fe200078ec0ff */
[----:B------:R-:W-:Y:S01]  /*aaf0*/  BSSY B1, `(.L_x_237) ;  /* 0x000000b000017945 */ /* 0x000fe20003800000 */
[----:B------:R-:W-:Y:S02]  /*ab00*/  ISETP.LT.OR P3, PT, R42, 0x49, !P1 ;  /* 0x000000492a00780c */ /* 0x000fe40004f61670 */
[----:B------:R-:W-:-:S05]  /*ab10*/  F2FP.F16.E4M3.UNPACK_B R0, R0 ;  /* 0x00000000ff00723e */ /* 0x000fca00020006ff */
[----:B------:R-:W-:-:S05]  /*ab20*/  HADD2.F32 R0, -RZ, R0.H0_H0 ;  /* 0x20000000ff007230 */ /* 0x000fca0000004100 */
[----:B------:R-:W-:-:S04]  /*ab30*/  FMUL R0, R0, UR21 ;  /* 0x0000001500007c20 */ /* 0x000fc80008400000 */
[----:B---3--:R-:W-:-:S05]  /*ab40*/  FFMA R0, R2, UR20, R0 ;  /* 0x0000001402007c23 */ /* 0x008fca0008000000 */
[----:B0-----:R-:W-:Y:S02]  /*ab50*/  F2FP.SATFINITE.E4M3.F32.PACK_AB_MERGE_C R3, RZ, R0, RZ ;  /* 0x00000000ff03723e */ /* 0x001fe400048070ff */
[----:B------:R-:W-:-:S03]  /*ab60*/  PRMT R0, RZ, 0x7610, R0 ;  /* 0x00007610ff007816 */ /* 0x000fc60000000000 */
[----:B------:R0:W-:Y:S01]  /*ab70*/  @!P2 STG.E.U8 desc[UR14][R28.64+0x49], R3 ;  /* 0x000049031c00a986 */ /* 0x0001e2000c10110e */
[----:B------:R-:W-:Y:S05]  /*ab80*/  @P3 BRA `(.L_x_238) ;  /* 0x0000000000043947 */ /* 0x000fea0003800000 */
[----:B------:R3:W5:Y:S02]  /*ab90*/  LDG.E.U8 R0, desc[UR14][R26.64+0x48] ;  /* 0x0000480e1a007981 */ /* 0x000764000c1e1100 */
.L_x_238:
[----:B------:R-:W-:Y:S05]  /*aba0*/  BSYNC B1 ;  /* 0x0000000000017941 */ /* 0x000fea0003800000 */
.L_x_237:
[----:B------:R-:W2:Y:S01]  /*abb0*/  LDL.LU R2, [R1+0x8] ;  /* 0x0000080001027983 */ /* 0x000ea20000300800 */
        /* <DEDUP_REMOVED lines=12> */
.L_x_240:
[----:B------:R-:W-:Y:S05]  /*ac80*/  BSYNC B1 ;  /* 0x0000000000017941 */ /* 0x000fea0003800000 */
.L_x_239:
        /* <DEDUP_REMOVED lines=13> */
.L_x_242:
[----:B------:R-:W-:Y:S05]  /*ad60*/  BSYNC B1 ;  /* 0x0000000000017941 */ /* 0x000fea0003800000 */
.L_x_241:
        /* <DEDUP_REMOVED lines=13> */
.L_x_244:
[----:B------:R-:W-:Y:S05]  /*ae40*/  BSYNC B1 ;  /* 0x0000000000017941 */ /* 0x000fea0003800000 */
.L_x_243:
        /* <DEDUP_REMOVED lines=13> */
.L_x_246:
[----:B------:R-:W-:Y:S05]  /*af20*/  BSYNC B1 ;  /* 0x0000000000017941 */ /* 0x000fea0003800000 */
.L_x_245:
        /* <DEDUP_REMOVED lines=13> */
.L_x_248:
[----:B------:R-:W-:Y:S05]  /*b000*/  BSYNC B1 ;  /* 0x0000000000017941 */ /* 0x000fea0003800000 */
.L_x_247:
        /* <DEDUP_REMOVED lines=13> */
.L_x_250:
[----:B------:R-:W-:Y:S05]  /*b0e0*/  BSYNC B1 ;  /* 0x0000000000017941 */ /* 0x000fea0003800000 */
.L_x_249:
        /* <DEDUP_REMOVED lines=13> */
.L_x_252:
[----:B------:R-:W-:Y:S05]  /*b1c0*/  BSYNC B1 ;  /* 0x0000000000017941 */ /* 0x000fea0003800000 */
.L_x_251:
        /* <DEDUP_REMOVED lines=13> */
.L_x_254:
[----:B------:R-:W-:Y:S05]  /*b2a0*/  BSYNC B1 ;  /* 0x0000000000017941 */ /* 0x000fea0003800000 */
.L_x_253:
        /* <DEDUP_REMOVED lines=13> */
.L_x_256:
[----:B------:R-:W-:Y:S05]  /*b380*/  BSYNC B1 ;  /* 0x0000000000017941 */ /* 0x000fea0003800000 */
.L_x_255:
        /* <DEDUP_REMOVED lines=13> */
.L_x_258:
[----:B------:R-:W-:Y:S05]  /*b460*/  BSYNC B1 ;  /* 0x0000000000017941 */ /* 0x000fea0003800000 */
.L_x_257:
        /* <DEDUP_REMOVED lines=13> */
.L_x_260:
[----:B------:R-:W-:Y:S05]  /*b540*/  BSYNC B1 ;  /* 0x0000000000017941 */ /* 0x000fea0003800000 */
.L_x_259:
        /* <DEDUP_REMOVED lines=13> */
.L_x_262:
[----:B------:R-:W-:Y:S05]  /*b620*/  BSYNC B1 ;  /* 0x0000000000017941 */ /* 0x000fea0003800000 */
.L_x_261:
        /* <DEDUP_REMOVED lines=13> */
.L_x_264:
[----:B------:R-:W-:Y:S05]  /*b700*/  BSYNC B1 ;  /* 0x0000000000017941 */ /* 0x000fea0003800000 */
.L_x_263:
        /* <DEDUP_REMOVED lines=13> */
.L_x_266:
[----:B------:R-:W-:Y:S05]  /*b7e0*/  BSYNC B1 ;  /* 0x0000000000017941 */ /* 0x000fea0003800000 */
.L_x_265:
        /* <DEDUP_REMOVED lines=13> */
.L_x_268:
[----:B------:R-:W-:Y:S05]  /*b8c0*/  BSYNC B1 ;  /* 0x0000000000017941 */ /* 0x000fea0003800000 */
.L_x_267:
        /* <DEDUP_REMOVED lines=13> */
.L_x_270:
[----:B------:R-:W-:Y:S05]  /*b9a0*/  BSYNC B1 ;  /* 0x0000000000017941 */ /* 0x000fea0003800000 */
.L_x_269:
        /* <DEDUP_REMOVED lines=13> */
.L_x_272:
[----:B------:R-:W-:Y:S05]  /*ba80*/  BSYNC B1 ;  /* 0x0000000000017941 */ /* 0x000fea0003800000 */
.L_x_271:
        /* <DEDUP_REMOVED lines=13> */
.L_x_274:
[----:B------:R-:W-:Y:S05]  /*bb60*/  BSYNC B1 ;  /* 0x0000000000017941 */ /* 0x000fea0003800000 */
.L_x_273:
        /* <DEDUP_REMOVED lines=13> */
.L_x_276:
[----:B------:R-:W-:Y:S05]  /*bc40*/  BSYNC B1 ;  /* 0x0000000000017941 */ /* 0x000fea0003800000 */
.L_x_275:
        /* <DEDUP_REMOVED lines=13> */
.L_x_278:
[----:B------:R-:W-:Y:S05]  /*bd20*/  BSYNC B1 ;  /* 0x0000000000017941 */ /* 0x000fea0003800000 */
.L_x_277:
        /* <DEDUP_REMOVED lines=13> */
.L_x_280:
[----:B------:R-:W-:Y:S05]  /*be00*/  BSYNC B1 ;  /* 0x0000000000017941 */ /* 0x000fea0003800000 */
.L_x_279:
        /* <DEDUP_REMOVED lines=13> */
.L_x_282:
[----:B------:R-:W-:Y:S05]  /*bee0*/  BSYNC B1 ;  /* 0x0000000000017941 */ /* 0x000fea0003800000 */
.L_x_281:
        /* <DEDUP_REMOVED lines=13> */
.L_x_284:
[----:B------:R-:W-:Y:S05]  /*bfc0*/  BSYNC B1 ;  /* 0x0000000000017941 */ /* 0x000fea0003800000 */
.L_x_283:
        /* <DEDUP_REMOVED lines=13> */
.L_x_286:
[----:B------:R-:W-:Y:S05]  /*c0a0*/  BSYNC B1 ;  /* 0x0000000000017941 */ /* 0x000fea0003800000 */
.L_x_285:
        /* <DEDUP_REMOVED lines=13> */
.L_x_288:
[----:B------:R-:W-:Y:S05]  /*c180*/  BSYNC B1 ;  /* 0x0000000000017941 */ /* 0x000fea0003800000 */
.L_x_287:
[----:B------:R-:W-:Y:S05]  /*c190*/  @P1 BRA `(.L_x_289) ;  /* 0x0000002000a41947 */ /* 0x000fea0003800000 */
[----:B------:R-:W2:Y:S01]  /*c1a0*/  LDL.LU R2, [R1+0x6c] ;  /* 0x00006c0001027983 */ /* 0x000ea20000300800 */
[----:B-----5:R-:W-:-:S04]  /*c1b0*/  LOP3.LUT R0, R0, 0xff, RZ, 0xc0, !PT ;  /* 0x000000ff00007812 */ /* 0x020fc800078ec0ff */
[----:B------:R-:W-:-:S05]  /*c1c0*/  F2FP.F16.E4M3.UNPACK_B R0, R0 ;  /* 0x00000000ff00723e */ /* 0x000fca00020006ff */
[----:B------:R-:W-:-:S05]  /*c1d0*/  HADD2.F32 R0, -RZ, R0.H0_H0 ;  /* 0x20000000ff007230 */ /* 0x000fca0000004100 */
[----:B------:R-:W-:-:S04]  /*c1e0*/  FMUL R0, R0, UR21 ;  /* 0x0000001500007c20 */ /* 0x000fc80008400000 */
[----:B--2---:R-:W-:-:S05]  /*c1f0*/  FFMA R0, R2, UR20, R0 ;  /* 0x0000001402007c23 */ /* 0x004fca0008000000 */
[----:B0-----:R-:W-:-:S05]  /*c200*/  F2FP.SATFINITE.E4M3.F32.PACK_AB_MERGE_C R3, RZ, R0, RZ ;  /* 0x00000000ff03723e */ /* 0x001fca00048070ff */
[----:B------:R0:W-:Y:S01]  /*c210*/  STG.E.U8 desc[UR14][R30.64+0x79], R3 ;  /* 0x000079031e007986 */ /* 0x0001e2000c10110e */
[----:B------:R-:W-:Y:S05]  /*c220*/  BRA `(.L_x_289) ;  /* 0x0000002000807947 */ /* 0x000fea0003800000 */
.L_x_32:
[----:B------:R-:W-:Y:S01]  /*c230*/  ISETP.GE.AND P3, PT, R41, 0x1, PT ;  /* 0x000000012900780c */ /* 0x000fe20003f66270 */
[----:B------:R-:W-:Y:S01]  /*c240*/  FMUL R227, R227, UR20 ;  /* 0x00000014e3e37c20 */ /* 0x000fe20008400000 */
[----:B------:R-:W-:Y:S01]  /*c250*/  ISETP.GE.AND P2, PT, R41, 0x9, PT ;  /* 0x000000092900780c */ /* 0x000fe20003f46270 */
[----:B------:R-:W-:Y:S01]  /*c260*/  FMUL R228, R228, UR20 ;  /* 0x00000014e4e47c20 */ /* 0x000fe20008400000 */
[C---:B------:R-:W-:Y:S01]  /*c270*/  ISETP.LT.OR P0, PT, R42.reuse, 0x1, !P3 ;  /* 0x000000012a00780c */ /* 0x040fe20005f01670 */
[----:B------:R-:W-:Y:S01]  /*c280*/  FMUL R225, R225, UR20 ;  /* 0x00000014e1e17c20 */ /* 0x000fe20008400000 */
[----:B------:R-:W-:Y:S01]  /*c290*/  ISETP.LT.OR P1, PT, R42, 0x2, !P3 ;  /* 0x000000022a00780c */ /* 0x000fe20005f21670 */
[----:B------:R-:W-:Y:S01]  /*c2a0*/  FMUL R226, R226, UR20 ;  /* 0x00000014e2e27c20 */ /* 0x000fe20008400000 */
[----:B------:R-:W-:Y:S02]  /*c2b0*/  ISETP.LT.OR P6, PT, R42, 0x2, !P2 ;  /* 0x000000022a00780c */ /* 0x000fe400057c1670 */
[----:B------:R-:W-:-:S02]  /*c2c0*/  F2FP.SATFINITE.E4M3.F32.PACK_AB_MERGE_C R33, RZ, R228, RZ ;  /* 0x000000e4ff21723e */ /* 0x000fc400048070ff */
[----:B------:R-:W-:Y:S02]  /*c2d0*/  F2FP.SATFINITE.E4M3.F32.PACK_AB_MERGE_C R227, RZ, R227, RZ ;  /* 0x000000e3ffe3723e */ /* 0x000fe400048070ff */
[C---:B------:R-:W-:Y:S02]  /*c2e0*/  ISETP.LT.OR P5, PT, R42.reuse, 0x1, !P2 ;  /* 0x000000012a00780c */ /* 0x040fe400057a1670 */
[----:B------:R-:W-:Y:S01]  /*c2f0*/  F2FP.SATFINITE.E4M3.F32.PACK_AB_MERGE_C R225, RZ, R225, RZ ;  /* 0x000000e1ffe1723e */ /* 0x000fe200048070ff */
[----:B------:R0:W-:Y:S01]  /*c300*/  @!P0 STG.E.U8 desc[UR14][R24.64], R33 ;  /* 0x0000002118008986 */ /* 0x0001e2000c10110e */
[----:B------:R-:W-:Y:S01]  /*c310*/  ISETP.LT.OR P0, PT, R42, 0x9, !P3 ;  /* 0x000000092a00780c */ /* 0x000fe20005f01670 */
[----:B------:R-:W-:Y:S01]  /*c320*/  FMUL R224, R224, UR20 ;  /* 0x00000014e0e07c20 */ /* 0x000fe20008400000 */
[----:B------:R-:W-:Y:S01]  /*c330*/  F2FP.SATFINITE.E4M3.F32.PACK_AB_MERGE_C R35, RZ, R226, RZ ;  /* 0x000000e2ff23723e */ /* 0x000fe200048070ff */
[----:B------:R-:W-:Y:S01]  /*c340*/  @!P1 STG.E.U8 desc[UR14][R24.64+0x1], R227 ;  /* 0x000001e318009986 */ /* 0x000fe2000c10110e */
[----:B------:R-:W-:-:S03]  /*c350*/  ISETP.LT.OR P1, PT, R42, 0xa, !P3 ;  /* 0x0000000a2a00780c */ /* 0x000fc60005f21670 */
[----:B------:R-:W-:Y:S01]  /*c360*/  @!P6 STG.E.U8 desc[UR14][R26.64+0x1], R225 ;  /* 0x000001e11a00e986 */ /* 0x000fe2000c10110e */
[----:B------:R-:W-:Y:S01]  /*c370*/  ISETP.LT.OR P6, PT, R42, 0xa, !P2 ;  /* 0x0000000a2a00780c */ /* 0x000fe200057c1670 */
[----:B------:R-:W-:Y:S01]  /*c380*/  FMUL R223, R223, UR20 ;  /* 0x00000014dfdf7c20 */ /* 0x000fe20008400000 */
[----:B------:R-:W-:Y:S01]  /*c390*/  FMUL R221, R221, UR20 ;  /* 0x00000014dddd7c20 */ /* 0x000fe20008400000 */
[----:B------:R2:W-:Y:S01]  /*c3a0*/  @!P5 STG.E.U8 desc[UR14][R26.64], R35 ;  /* 0x000000231a00d986 */ /* 0x0005e2000c10110e */
[----:B0-----:R-:W-:Y:S02]  /*c3b0*/  F2FP.SATFINITE.E4M3.F32.PACK_AB_MERGE_C R33, RZ, R224, RZ ;  /* 0x000000e0ff21723e */ /* 0x001fe400048070ff */
[----:B------:R-:W-:Y:S01]  /*c3c0*/  F2FP.SATFINITE.E4M3.F32.PACK_AB_MERGE_C R223, RZ, R223, RZ ;  /* 0x000000dfffdf723e */ /* 0x000fe200048070ff */
[----:B------:R-:W-:Y:S01]  /*c3d0*/  FMUL R222, R222, UR20 ;  /* 0x00000014dede7c20 */ /* 0x000fe20008400000 */
[----:B------:R-:W-:Y:S01]  /*c3e0*/  ISETP.LT.OR P5, PT, R42, 0x9, !P2 ;  /* 0x000000092a00780c */ /* 0x000fe200057a1670 */
[----:B------:R-:W-:Y:S01]  /*c3f0*/  FMUL R220, R220, UR20 ;  /* 0x00000014dcdc7c20 */ /* 0x000fe20008400000 */
[----:B------:R-:W-:Y:S01]  /*c400*/  F2FP.SATFINITE.E4M3.F32.PACK_AB_MERGE_C R221, RZ, R221, RZ ;  /* 0x000000ddffdd723e */ /* 0x000fe200048070ff */
[----:B------:R0:W-:Y:S01]  /*c410*/  @!P0 STG.E.U8 desc[UR14][R24.64+0x8], R33 ;  /* 0x0000082118008986 */ /* 0x0001e2000c10110e */
[----:B------:R-:W-:-:S03]  /*c420*/  ISETP.LT.OR P0, PT, R42, 0x11, !P3 ;  /* 0x000000112a00780c */ /* 0x000fc60005f01670 */
[----:B------:R-:W-:Y:S01]  /*c430*/  @!P1 STG.E.U8 desc[UR14][R24.64+0x9], R223 ;  /* 0x000009df18009986 */ /* 0x000fe2000c10110e */
[----:B------:R-:W-:-:S03]  /*c440*/  ISETP.LT.OR P1, PT, R42, 0x12, !P3 ;  /* 0x000000122a00780c */ /* 0x000fc60005f21670 */
[----:B------:R-:W-:Y:S01]  /*c450*/  @!P6 STG.E.U8 desc[UR14][R26.64+0x9], R221 ;  /* 0x000009dd1a00e986 */ /* 0x000fe2000c10110e */
[C---:B------:R-:W-:Y:S01]  /*c460*/  ISETP.LT.OR P6, PT, R42.reuse, 0x12, !P2 ;  /* 0x000000122a00780c */ /* 0x040fe200057c1670 */
[----:B------:R-:W-:Y:S01]  /*c470*/  FMUL R219, R219, UR20 ;  /* 0x00000014dbdb7c20 */ /* 0x000fe20008400000 */
[----:B--2---:R-:W-:Y:S01]  /*c480*/  F2FP.SATFINITE.E4M3.F32.PACK_AB_MERGE_C R35, RZ, R222, RZ ;  /* 0x000000deff23723e */ /* 0x004fe200048070ff */
[----:B------:R-:W-:Y:S01]  /*c490*/  FMUL R217, R217, UR20 ;  /* 0x00000014d9d97c20 */ /* 0x000fe20008400000 */
[----:B0-----:R-:W-:Y:S01]  /*c4a0*/  F2FP.SATFINITE.E4M3.F32.PACK_AB_MERGE_C R33, RZ, R220, RZ ;  /* 0x000000dcff21723e */ /* 0x001fe200048070ff */
[----:B------:R-:W2:Y:S01]  /*c4b0*/  LDL.LU R226, [R1+0x8] ;  /* 0x0000080001e27983 */ /* 0x000ea20000300800 */
[----:B------:R-:W-:Y:S02]  /*c4c0*/  F2FP.SATFINITE.E4M3.F32.PACK_AB_MERGE_C R219, RZ, R219, RZ ;  /* 0x000000dbffdb723e */ /* 0x000fe400048070ff */
[----:B------:R-:W-:Y:S01]  /*c4d0*/  F2FP.SATFINITE.E4M3.F32.PACK_AB_MERGE_C R217, RZ, R217, RZ ;  /* 0x000000d9ffd9723e */ /* 0x000fe200048070ff */
[----:B------:R0:W-:Y:S01]  /*c4e0*/  @!P5 STG.E.U8 desc[UR14][R26.64+0x8], R35 ;  /* 0x000008231a00d986 */ /* 0x0001e2000c10110e */
[----:B------:R-:W-:Y:S01]  /*c4f0*/  ISETP.LT.OR P5, PT, R42, 0x11, !P2 ;  /* 0x000000112a00780c */ /* 0x000fe200057a1670 */
[----:B------:R-:W-:-:S02]  /*c500*/  FMUL R218, R218, UR20 ;  /* 0x00000014dada7c20 */ /* 0x000fc40008400000 */
[----:B------:R-:W3:Y:S04]  /*c510*/  LDL.LU R227, [R1+0x4] ;  /* 0x0000040001e37983 */ /* 0x000ee80000300800 */
[----:B------:R-:W4:Y:S04]  /*c520*/  LDL.LU R225, [R1] ;  /* 0x0000000001e17983 */ /* 0x000f280000300800 */
[----:B------:R1:W-:Y:S01]  /*c530*/  @!P0 STG.E.U8 desc[UR14][R24.64+0x10], R33 ;  /* 0x0000102118008986 */ /* 0x0003e2000c10110e */
[----:B------:R-:W-:-:S03]  /*c540*/  ISETP.LT.OR P0, PT, R42, 0x19, !P3 ;  /* 0x000000192a00780c */ /* 0x000fc60005f01670 */
[----:B------:R-:W-:Y:S01]  /*c550*/  @!P1 STG.E.U8 desc[UR14][R24.64+0x11], R219 ;  /* 0x000011db18009986 */ /* 0x000fe2000c10110e */
[----:B------:R-:W-:-:S03]  /*c560*/  ISETP.LT.OR P1, PT, R42, 0x1a, !P3 ;  /* 0x0000001a2a00780c */ /* 0x000fc60005f21670 */
[----:B------:R-:W-:Y:S01]  /*c570*/  @!P6 STG.E.U8 desc[UR14][R26.64+0x11], R217 ;  /* 0x000011d91a00e986 */ /* 0x000fe2000c10110e */
[----:B------:R-:W-:Y:S01]  /*c580*/  ISETP.LT.OR P6, PT, R42, 0x1a, !P2 ;  /* 0x0000001a2a00780c */ /* 0x000fe200057c1670 */
[----:B------:R-:W-:Y:S01]  /*c590*/  FMUL R216, R216, UR20 ;  /* 0x00000014d8d87c20 */ /* 0x000fe20008400000 */
[----:B0-----:R-:W-:Y:S01]  /*c5a0*/  F2FP.SATFINITE.E4M3.F32.PACK_AB_MERGE_C R35, RZ, R218, RZ ;  /* 0x000000daff23723e */ /* 0x001fe200048070ff */
[----:B------:R-:W-:Y:S01]  /*c5b0*/  FMUL R215, R215, UR20 ;  /* 0x00000014d7d77c20 */ /* 0x000fe20008400000 */
[----:B------:R-:W-:Y:S01]  /*c5c0*/  FMUL R213, R213, UR20 ;  /* 0x00000014d5d57c20 */ /* 0x000fe20008400000 */
[----:B------:R-:W-:Y:S01]  /*c5d0*/  FMUL R214, R214, UR20 ;  /* 0x00000014d6d67c20 */ /* 0x000fe20008400000 */
[----:B-1----:R-:W-:Y:S01]  /*c5e0*/  F2FP.SATFINITE.E4M3.F32.PACK_AB_MERGE_C R33, RZ, R216, RZ ;  /* 0x000000d8ff21723e */ /* 0x002fe200048070ff */
[----:B------:R0:W-:Y:S01]  /*c5f0*/  @!P5 STG.E.U8 desc[UR14][R26.64+0x10], R35 ;  /* 0x000010231a00d986 */ /* 0x0001e2000c10110e */
[----:B------:R-:W-:Y:S02]  /*c600*/  F2FP.SATFINITE.E4M3.F32.PACK_AB_MERGE_C R215, RZ, R215, RZ ;  /* 0x000000d7ffd7723e */ /* 0x000fe400048070ff */
        /* <DEDUP_REMOVED lines=12> */
[----:B-1----:R-:W-:Y:S01]  /*c6d0*/  F2FP.SATFINITE.E4M3.F32.PACK_AB_MERGE_C R33, RZ, R212, RZ ;  /* 0x000000d4ff21723e */ /* 0x002fe200048070ff */
[----:B------:R-:W-:Y:S01]  /*c6e0*/  FMUL R210, R210, UR20 ;  /* 0x00000014d2d27c20 */ /* 0x000fe20008400000 */
[----:B------:R-:W-:Y:S01]  /*c6f0*/  F2FP.SATFINITE.E4M3.F32.PACK_AB_MERGE_C R211, RZ, R211, RZ ;  /* 0x000000d3ffd3723e */ /* 0x000fe200048070ff */
[----:B------:R0:W-:Y:S01]  /*c700*/  @!P5 STG.E.U8 desc[UR14][R26.64+0x18], R35 ;  /* 0x000018231a00d986 */ /* 0x0001e2000c10110e */
[C---:B------:R-:W-:Y:S02]  /*c710*/  ISETP.LT.OR P5, PT, R42.reuse, 0x21, !P2 ;  /* 0x000000212a00780c */ /* 0x040fe400057a1670 */
        /* <DEDUP_REMOVED lines=111> */
[C---:B------:R-:W-:Y:S01]  /*ce10*/  ISETP.LT.OR P5, PT, R42.reuse, 0x59, !P2 ;  /* 0x000000592a00780c */ /* 0x040fe200057a1670 */
[----:B------:R-:W-:Y:S01]  /*ce20*/  FMUL R179, R179, UR20 ;  /* 0x00000014b3b37c20 */ /* 0x000fe20008400000 */
[----:B------:R-:W-:Y:S01]  /*ce30*/  F2FP.SATFINITE.E4M3.F32.PACK_AB_MERGE_C R181, RZ, R181, RZ ;  /* 0x000000b5ffb5723e */ /* 0x000fe200048070ff */
[----:B------:R1:W-:Y:S04]  /*ce40*/  @!P0 STG.E.U8 desc[UR14][R24.64+0x58], R33 ;  /* 0x0000582118008986 */ /* 0x0003e8000c10110e */
[----:B------:R-:W-:Y:S04]  /*ce50*/  @!P1 STG.E.U8 desc[UR14][R24.64+0x59], R183 ;  /* 0x000059b718009986 */ /* 0x000fe8000c10110e */
[----:B------:R-:W-:Y:S01]  /*ce60*/  @!P6 STG.E.U8 desc[UR14][R26.64+0x59], R181 ;  /* 0x000059b51a00e986 */ /* 0x000fe2000c10110e */
[----:B------:R-:W-:-:S02]  /*ce70*/  ISETP.LT.OR P6, PT, R42, 0x62, !P3 ;  /* 0x000000622a00780c */ /* 0x000fc40005fc1670 */
[----:B0-----:R-:W-:Y:S01]  /*ce80*/  F2FP.SATFINITE.E4M3.F32.PACK_AB_MERGE_C R35, RZ, R182, RZ ;  /* 0x000000b6ff23723e */ /* 0x001fe200048070ff */
[----:B------:R-:W-:Y:S01]  /*ce90*/  FMUL R180, R180, UR20 ;  /* 0x00000014b4b47c20 */ /* 0x000fe20008400000 */
[----:B------:R-:W-:Y:S01]  /*cea0*/  F2FP.SATFINITE.E4M3.F32.PACK_AB_MERGE_C R179, RZ, R179, RZ ;  /* 0x000000b3ffb3723e */ /* 0x000fe200048070ff */
[----:B------:R-:W-:Y:S01]  /*ceb0*/  FMUL R178, R178, UR20 ;  /* 0x00000014b2b27c20 */ /* 0x000fe20008400000 */
[----:B------:R-:W-:Y:S01]  /*cec0*/  FMUL R177, R177, UR20 ;  /* 0x00000014b1b17c20 */ /* 0x000fe20008400000 */
[----:B------:R0:W-:Y:S01]  /*ced0*/  @!P5 STG.E.U8 desc[UR14][R26.64+0x58], R35 ;  /* 0x000058231a00d986 */ /* 0x0001e2000c10110e */
[C---:B------:R-:W-:Y:S02]  /*cee0*/  ISETP.LT.OR P5, PT, R42.reuse, 0x61, !P3 ;  /* 0x000000612a00780c */ /* 0x040fe40005fa1670 */
[----:B------:R-:W-:Y:S01]  /*cef0*/  ISETP.LT.OR P0, PT, R42, 0x61, !P2 ;  /* 0x000000612a00780c */ /* 0x000fe20005701670 */
[----:B------:R-:W-:Y:S01]  /*cf00*/  FMUL R176, R176, UR20 ;  /* 0x00000014b0b07c20 */ /* 0x000fe20008400000 */
[C---:B------:R-:W-:Y:S01]  /*cf10*/  ISETP.LT.OR P1, PT, R42.reuse, 0x62, !P2 ;  /* 0x000000622a00780c */ /* 0x040fe20005721670 */
[----:B------:R-:W-:Y:S01]  /*cf20*/  @!P6 STG.E.U8 desc[UR14][R24.64+0x61], R179 ;  /* 0x000061b31800e986 */ /* 0x000fe2000c10110e */
[----:B------:R-:W-:-:S02]  /*cf30*/  ISETP.LT.OR P6, PT, R42, 0x69, !P3 ;  /* 0x000000692a00780c */ /* 0x000fc40005fc1670 */
[----:B-1----:R-:W-:Y:S01]  /*cf40*/  F2FP.SATFINITE.E4M3.F32.PACK_AB_MERGE_C R33, RZ, R180, RZ ;  /* 0x000000b4ff21723e */ /* 0x002fe200048070ff */
[----:B------:R-:W-:Y:S01]  /*cf50*/  FMUL R175, R175, UR20 ;  /* 0x00000014afaf7c20 */ /* 0x000fe20008400000 */
[----:B------:R-:W-:Y:S01]  /*cf60*/  F2FP.SATFINITE.E4M3.F32.PACK_AB_MERGE_C R177, RZ, R177, RZ ;  /* 0x000000b1ffb1723e */ /* 0x000fe200048070ff */
[----:B------:R-:W-:Y:S01]  /*cf70*/  FMUL R174, R174, UR20 ;  /* 0x00000014aeae7c20 */ /* 0x000fe20008400000 */
[----:B0-----:R-:W-:Y:S01]  /*cf80*/  F2FP.SATFINITE.E4M3.F32.PACK_AB_MERGE_C R35, RZ, R178, RZ ;  /* 0x000000b2ff23723e */ /* 0x001fe200048070ff */
[----:B------:R0:W-:Y:S01]  /*cf90*/  @!P5 STG.E.U8 desc[UR14][R24.64+0x60], R33 ;  /* 0x000060211800d986 */ /* 0x0001e2000c10110e */
[----:B------:R-:W-:-:S03]  /*cfa0*/  F2FP.SATFINITE.E4M3.F32.PACK_AB_MERGE_C R37, RZ, R176, RZ ;  /* 0x000000b0ff25723e */ /* 0x000fc600048070ff */
[----:B------:R1:W-:Y:S01]  /*cfb0*/  @!P0 STG.E.U8 desc[UR14][R26.64+0x60], R35 ;  /* 0x000060231a008986 */ /* 0x0003e2000c10110e */
[----:B------:R-:W-:-:S03]  /*cfc0*/  ISETP.LT.OR P0, PT, R42, 0x6a, !P3 ;  /* 0x0000006a2a00780c */ /* 0x000fc60005f01670 */
[----:B------:R-:W-:Y:S01]  /*cfd0*/  @!P1 STG.E.U8 desc[UR14][R26.64+0x61], R177 ;  /* 0x000061b11a009986 */ /* 0x000fe2000c10110e */
[C---:B------:R-:W-:Y:S02]  /*cfe0*/  ISETP.LT.OR P1, PT, R42.reuse, 0x69, !P2 ;  /* 0x000000692a00780c */ /* 0x040fe40005721670 */
[C---:B------:R-:W-:Y:S01]  /*cff0*/  ISETP.LT.OR P5, PT, R42.reuse, 0x6a, !P2 ;  /* 0x0000006a2a00780c */ /* 0x040fe200057a1670 */
[----:B------:R-:W-:Y:S01]  /*d000*/  @!P6 STG.E.U8 desc[UR14][R24.64+0x68], R37 ;  /* 0x000068251800e986 */ /* 0x000fe2000c10110e */
[----:B------:R-:W-:Y:S01]  /*d010*/  ISETP.LT.OR P6, PT, R42, 0x71, !P3 ;  /* 0x000000712a00780c */ /* 0x000fe20005fc1670 */
[----:B------:R-:W-:Y:S01]  /*d020*/  FMUL R173, R173, UR20 ;  /* 0x00000014adad7c20 */ /* 0x000fe20008400000 */
[----:B------:R-:W-:Y:S01]  /*d030*/  F2FP.SATFINITE.E4M3.F32.PACK_AB_MERGE_C R175, RZ, R175, RZ ;  /* 0x000000afffaf723e */ /* 0x000fe200048070ff */
[----:B------:R-:W-:Y:S01]  /*d040*/  FMUL R172, R172, UR20 ;  /* 0x00000014acac7c20 */ /* 0x000fe20008400000 */
[----:B0-----:R-:W-:Y:S01]  /*d050*/  F2FP.SATFINITE.E4M3.F32.PACK_AB_MERGE_C R33, RZ, R174, RZ ;  /* 0x000000aeff21723e */ /* 0x001fe200048070ff */
[----:B------:R-:W-:Y:S01]  /*d060*/  FMUL R171, R171, UR20 ;  /* 0x00000014abab7c20 */ /* 0x000fe20008400000 */
[----:B------:R-:W-:Y:S01]  /*d070*/  F2FP.SATFINITE.E4M3.F32.PACK_AB_MERGE_C R173, RZ, R173, RZ ;  /* 0x000000adffad723e */ /* 0x000fe200048070ff */
[----:B------:R-:W-:Y:S01]  /*d080*/  @!P0 STG.E.U8 desc[UR14][R24.64+0x69], R175 ;  /* 0x000069af18008986 */ /* 0x000fe2000c10110e */
[----:B-1----:R-:W-:-:S02]  /*d090*/  F2FP.SATFINITE.E4M3.F32.PACK_AB_MERGE_C R35, RZ, R172, RZ ;  /* 0x000000acff23723e */ /* 0x002fc400048070ff */
[C---:B------:R-:W-:Y:S01]  /*d0a0*/  ISETP.LT.OR P0, PT, R42.reuse, 0x72, !P3 ;  /* 0x000000722a00780c */ /* 0x040fe20005f01670 */
[----:B------:R0:W-:Y:S01]  /*d0b0*/  @!P1 STG.E.U8 desc[UR14][R26.64+0x68], R33 ;  /* 0x000068211a009986 */ /* 0x0001e2000c10110e */
[----:B------:R-:W-:Y:S01]  /*d0c0*/  ISETP.LT.OR P1, PT, R42, 0x71, !P2 ;  /* 0x000000712a00780c */ /* 0x000fe20005721670 */
[----:B------:R-:W-:Y:S02]  /*d0d0*/  FMUL R170, R170, UR20 ;  /* 0x00000014aaaa7c20 */ /* 0x000fe40008400000 */
[----:B------:R-:W-:Y:S01]  /*d0e0*/  @!P5 STG.E.U8 desc[UR14][R26.64+0x69], R173 ;  /* 0x000069ad1a00d986 */ /* 0x000fe2000c10110e */
[C---:B------:R-:W-:Y:S01]  /*d0f0*/  ISETP.LT.OR P5, PT, R42.reuse, 0x72, !P2 ;  /* 0x000000722a00780c */ /* 0x040fe200057a1670 */
[----:B------:R-:W-:Y:S02]  /*d100*/  FMUL R169, R169, UR20 ;  /* 0x00000014a9a97c20 */ /* 0x000fe40008400000 */
[----:B------:R1:W-:Y:S01]  /*d110*/  @!P6 STG.E.U8 desc[UR14][R24.64+0x70], R35 ;  /* 0x000070231800e986 */ /* 0x0003e2000c10110e */
[----:B------:R-:W-:-:S02]  /*d120*/  ISETP.LT.OR P6, PT, R42, 0x79, !P3 ;  /* 0x000000792a00780c */ /* 0x000fc40005fc1670 */
        /* <DEDUP_REMOVED lines=8> */
[----:B------:R-:W-:Y:S02]  /*d1b0*/  F2FP.SATFINITE.E4M3.F32.PACK_AB_MERGE_C R167, RZ, R167, RZ ;  /* 0x000000a7ffa7723e */ /* 0x000fe400048070ff */
[----:B-1----:R-:W-:Y:S01]  /*d1c0*/  F2FP.SATFINITE.E4M3.F32.PACK_AB_MERGE_C R35, RZ, R168, RZ ;  /* 0x000000a8ff23723e */ /* 0x002fe200048070ff */
[----:B------:R-:W-:Y:S01]  /*d1d0*/  @!P1 STG.E.U8 desc[UR14][R26.64+0x70], R33 ;  /* 0x000070211a009986 */ /* 0x000fe2000c10110e */
[----:B------:R-:W-:-:S03]  /*d1e0*/  ISETP.GE.AND P1, PT, R41, 0x81, PT ;  /* 0x000000812900780c */ /* 0x000fc60003f26270 */
[----:B------:R-:W-:Y:S01]  /*d1f0*/  @!P5 STG.E.U8 desc[UR14][R26.64+0x71], R169 ;  /* 0x000071a91a00d986 */ /* 0x000fe2000c10110e */
[C---:B------:R-:W-:Y:S02]  /*d200*/  ISETP.LT.OR P5, PT, R42.reuse, 0x79, !P2 ;  /* 0x000000792a00780c */ /* 0x040fe400057a1670 */
[C---:B------:R-:W-:Y:S01]  /*d210*/  ISETP.LT.OR P2, PT, R42.reuse, 0x7a, !P2 ;  /* 0x0000007a2a00780c */ /* 0x040fe20005741670 */
[----:B------:R-:W-:Y:S01]  /*d220*/  @!P6 STG.E.U8 desc[UR14][R24.64+0x78], R35 ;  /* 0x000078231800e986 */ /* 0x000fe2000c10110e */
[C---:B------:R-:W-:Y:S01]  /*d230*/  ISETP.LT.OR P6, PT, R42.reuse, 0x1, !P1 ;  /* 0x000000012a00780c */ /* 0x040fe20004fc1670 */
[----:B------:R-:W-:Y:S02]  /*d240*/  FMUL R165, R165, UR20 ;  /* 0x00000014a5a57c20 */ /* 0x000fe40008400000 */
[----:B------:R0:W-:Y:S01]  /*d250*/  @!P3 STG.E.U8 desc[UR14][R24.64+0x79], R167 ;  /* 0x000079a71800b986 */ /* 0x0001e2000c10110e */
[----:B------:R-:W-:Y:S01]  /*d260*/  ISETP.LT.OR P3, PT, R42, 0x2, !P1 ;  /* 0x000000022a00780c */ /* 0x000fe20004f61670 */
[----:B------:R-:W-:Y:S01]  /*d270*/  FMUL R164, R164, UR20 ;  /* 0x00000014a4a47c20 */ /* 0x000fe20008400000 */
[----:B------:R-:W-:Y:S01]  /*d280*/  FMUL R163, R163, UR20 ;  /* 0x00000014a3a37c20 */ /* 0x000fe20008400000 */
[----:B------:R-:W-:Y:S01]  /*d290*/  F2FP.SATFINITE.E4M3.F32.PACK_AB_MERGE_C R37, RZ, R166, RZ ;  /* 0x000000a6ff25723e */ /* 0x000fe200048070ff */
[----:B------:R-:W-:Y:S01]  /*d2a0*/  FMUL R162, R162, UR20 ;  /* 0x00000014a2a27c20 */ /* 0x000fe20008400000 */
[----:B------:R-:W-:Y:S01]  /*d2b0*/  F2FP.SATFINITE.E4M3.F32.PACK_AB_MERGE_C R165, RZ, R165, RZ ;  /* 0x000000a5ffa5723e */ /* 0x000fe200048070ff */
[----:B------:R-:W-:Y:S01]  /*d2c0*/  FMUL R161, R161, UR20 ;  /* 0x00000014a1a17c20 */ /* 0x000fe20008400000 */
[----:B------:R-:W-:Y:S01]  /*d2d0*/  F2FP.SATFINITE.E4M3.F32.PACK_AB_MERGE_C R163, RZ, R163, RZ ;  /* 0x000000a3ffa3723e */ /* 0x000fe200048070ff */
[----:B------:R-:W-:Y:S01]  /*d2e0*/  FMUL R160, R160, UR20 ;  /* 0x00000014a0a07c20 */ /* 0x000fe20008400000 */
[----:B------:R-:W-:Y:S01]  /*d2f0*/  ISETP.GE.AND P0, PT, R41, 0x89, PT ;  /* 0x000000892900780c */ /* 0x000fe20003f06270 */
[----:B------:R-:W-:Y:S01]  /*d300*/  FMUL R159, R159, UR20 ;  /* 0x000000149f9f7c20 */ /* 0x000fe20008400000 */
[----:B0-----:R-:W-:Y:S01]  /*d310*/  F2FP.SATFINITE.E4M3.F32.PACK_AB_MERGE_C R25, RZ, R164, RZ ;  /* 0x000000a4ff19723e */ /* 0x001fe200048070ff */
[----:B------:R-:W-:Y:S01]  /*d320*/  @!P5 STG.E.U8 desc[UR14][R26.64+0x78], R37 ;  /* 0x000078251a00d986 */ /* 0x000fe2000c10110e */
[----:B------:R-:W-:-:S03]  /*d330*/  ISETP.LT.OR P5, PT, R42, 0x1, !P0 ;  /* 0x000000012a00780c */ /* 0x000fc600047a1670 */
[----:B------:R-:W-:Y:S04]  /*d340*/  @!P2 STG.E.U8 desc[UR14][R26.64+0x79], R165 ;  /* 0x000079a51a00a986 */ /* 0x000fe8000c10110e */
[----:B------:R0:W-:Y:S01]  /*d350*/  @!P6 STG.E.U8 desc[UR14][R28.64], R25 ;  /* 0x000000191c00e986 */ /* 0x0001e2000c10110e */
[----:B------:R-:W-:-:S03]  /*d360*/  ISETP.LT.OR P6, PT, R42, 0x2, !P0 ;  /* 0x000000022a00780c */ /* 0x000fc600047c1670 */
[----:B------:R-:W-:Y:S01]  /*d370*/  @!P3 STG.E.U8 desc[UR14][R28.64+0x1], R163 ;  /* 0x000001a31c00b986 */ /* 0x000fe2000c10110e */
[C---:B------:R-:W-:Y:S02]  /*d380*/  ISETP.LT.OR P3, PT, R42.reuse, 0x9, !P1 ;  /* 0x000000092a00780c */ /* 0x040fe40004f61670 */
[----:B------:R-:W-:Y:S01]  /*d390*/  ISETP.LT.OR P2, PT, R42, 0xa, !P1 ;  /* 0x0000000a2a00780c */ /* 0x000fe20004f41670 */
[----:B------:R-:W-:Y:S01]  /*d3a0*/  FMUL R158, R158, UR20 ;  /* 0x000000149e9e7c20 */ /* 0x000fe20008400000 */
[----:B------:R-:W-:Y:S01]  /*d3b0*/  F2FP.SATFINITE.E4M3.F32.PACK_AB_MERGE_C R33, RZ, R162, RZ ;  /* 0x000000a2ff21723e */ /* 0x000fe200048070ff */
[----:B------:R-:W-:Y:S01]  /*d3c0*/  FMUL R157, R157, UR20 ;  /* 0x000000149d9d7c20 */ /* 0x000fe20008400000 */
[----:B------:R-:W-:Y:S01]  /*d3d0*/  F2FP.SATFINITE.E4M3.F32.PACK_AB_MERGE_C R161, RZ, R161, RZ ;  /* 0x000000a1ffa1723e */ /* 0x000fe200048070ff */
[----:B------:R-:W-:Y:S01]  /*d3e0*/  FMUL R156, R156, UR20 ;  /* 0x000000149c9c7c20 */ /* 0x000fe20008400000 */
[----:B0-----:R-:W-:Y:S01]  /*d3f0*/  F2FP.SATFINITE.E4M3.F32.PACK_AB_MERGE_C R25, RZ, R160, RZ ;  /* 0x000000a0ff19723e */ /* 0x001fe200048070ff */
[----:B------:R-:W-:Y:S01]  /*d400*/  @!P5 STG.E.U8 desc[UR14][R30.64], R33 ;  /* 0x000000211e00d986 */ /* 0x000fe2000c10110e */
[----:B------:R-:W-:-:S02]  /*d410*/  F2FP.SATFINITE.E4M3.F32.PACK_AB_MERGE_C R159, RZ, R159, RZ ;  /* 0x0000009fff9f723e */ /* 0x000fc400048070ff */
[C---:B------:R-:W-:Y:S01]  /*d420*/  ISETP.LT.OR P5, PT, R42.reuse, 0x9, !P0 ;  /* 0x000000092a00780c */ /* 0x040fe200047a1670 */
[----:B------:R-:W-:Y:S01]  /*d430*/  @!P6 STG.E.U8 desc[UR14][R30.64+0x1], R161 ;  /* 0x000001a11e00e986 */ /* 0x000fe2000c10110e */
[----:B------:R-:W-:-:S03]  /*d440*/  ISETP.LT.OR P6, PT, R42, 0xa, !P0 ;  /* 0x0000000a2a00780c */ /* 0x000fc600047c1670 */
[----:B------:R0:W-:Y:S01]  /*d450*/  @!P3 STG.E.U8 desc[UR14][R28.64+0x8], R25 ;  /* 0x000008191c00b986 */ /* 0x0001e2000c10110e */
[----:B------:R-:W-:-:S03]  /*d460*/  ISETP.LT.OR P3, PT, R42, 0x11, !P1 ;  /* 0x000000112a00780c */ /* 0x000fc60004f61670 */
[----:B------:R-:W-:Y:S01]  /*d470*/  @!P2 STG.E.U8 desc[UR14][R28.64+0x9], R159 ;  /* 0x0000099f1c00a986 */ /* 0x000fe2000c10110e */
[----:B------:R-:W-:Y:S01]  /*d480*/  ISETP.LT.OR P2, PT, R42, 0x12, !P1 ;  /* 0x000000122a00780c */ /* 0x000fe20004f41670 */
[----:B------:R-:W-:Y:S01]  /*d490*/  FMUL R155, R155, UR20 ;  /* 0x000000149b9b7c20 */ /* 0x000fe20008400000 */
[----:B------:R-:W-:Y:S01]  /*d4a0*/  F2FP.SATFINITE.E4M3.F32.PACK_AB_MERGE_C R27, RZ, R158, RZ ;  /* 0x0000009eff1b723e */ /* 0x000fe200048070ff */
[----:B------:R-:W-:Y:S01]  /*d4b0*/  FMUL R154, R154, UR20 ;  /* 0x000000149a9a7c20 */ /* 0x000fe20008400000 */
[----:B------:R-:W-:Y:S01]  /*d4c0*/  F2FP.SATFINITE.E4M3.F32.PACK_AB_MERGE_C R157, RZ, R157, RZ ;  /* 0x0000009dff9d723e */ /* 0x000fe200048070ff */
[----:B------:R-:W-:Y:S01]  /*d4d0*/  FMUL R153, R153, UR20 ;  /* 0x0000001499997c20 */ /* 0x000fe20008400000 */
        /* <DEDUP_REMOVED lines=25> */
[----:B------:R1:W-:Y:S01]  /*d670*/  @!P2 STG.E.U8 desc[UR14][R28.64+0x19], R23 ;  /* 0x000019171c00a986 */ /* 0x0003e2000c10110e */
        /* <DEDUP_REMOVED lines=11> */
[----:B------:R0:W-:Y:S01]  /*d730*/  @!P6 STG.E.U8 desc[UR14][R30.64+0x19], R21 ;  /* 0x000019151e00e986 */ /* 0x0001e2000c10110e */
[----:B------:R-:W-:-:S03]  /*d740*/  ISETP.LT.OR P6, PT, R42, 0x22, !P0 ;  /* 0x000000222a00780c */ /* 0x000fc600047c1670 */
[----:B------:R-:W-:Y:S01]  /*d750*/  @!P3 STG.E.U8 desc[UR14][R28.64+0x20], R25 ;  /* 0x000020191c00b986 */ /* 0x000fe2000c10110e */
[----:B------:R-:W-:-:S03]  /*d760*/  ISETP.LT.OR P3, PT, R42, 0x29, !P1 ;  /* 0x000000292a00780c */ /* 0x000fc60004f61670 */
[----:B------:R2:W-:Y:S01]  /*d770*/  @!P2 STG.E.U8 desc[UR14][R28.64+0x21], R19 ;  /* 0x000021131c00a986 */ /* 0x0005e2000c10110e */
[----:B------:R-:W-:Y:S01]  /*d780*/  ISETP.LT.OR P2, PT, R42, 0x2a, !P1 ;  /* 0x0000002a2a00780c */ /* 0x000fe20004f41670 */
[----:B------:R-:W-:Y:S01]  /*d790*/  FMUL R15, R15, UR20 ;  /* 0x000000140f0f7c20 */ /* 0x000fe20008400000 */
[----:B-1----:R-:W-:Y:S01]  /*d7a0*/  F2FP.SATFINITE.E4M3.F32.PACK_AB_MERGE_C R23, RZ, R18, RZ ;  /* 0x00000012ff17723e */ /* 0x002fe200048070ff */
[----:B------:R-:W-:Y:S01]  /*d7b0*/  FMUL R14, R14, UR20 ;  /* 0x000000140e0e7c20 */ /* 0x000fe20008400000 */
[----:B------:R-:W-:Y:S01]  /*d7c0*/  F2FP.SATFINITE.E4M3.F32.PACK_AB_MERGE_C R17, RZ, R17, RZ ;  /* 0x00000011ff11723e */ /* 0x000fe200048070ff */
[----:B------:R-:W-:Y:S01]  /*d7d0*/  FMUL R13, R13, UR20 ;  /* 0x000000140d0d7c20 */ /* 0x000fe20008400000 */
[----:B0-----:R-:W-:Y:S01]  /*d7e0*/  F2FP.SATFINITE.E4M3.F32.PACK_AB_MERGE_C R21, RZ, R16, RZ ;  /* 0x00000010ff15723e */ /* 0x001fe200048070ff */
[----:B------:R-:W-:Y:S01]  /*d7f0*/  @!P5 STG.E.U8 desc[UR14][R30.64+0x20], R23 ;  /* 0x000020171e00d986 */ /* 0x000fe2000c10110e */
[----:B------:R-:W-:Y:S02]  /*d800*/  F2FP.SATFINITE.E4M3.F32.PACK_AB_MERGE_C R15, RZ, R15, RZ ;  /* 0x0000000fff0f723e */ /* 0x000fe400048070ff */
[C---:B------:R-:W-:Y:S01]  /*d810*/  ISETP.LT.OR P5, PT, R42.reuse, 0x29, !P0 ;  /* 0x000000292a00780c */ /* 0x040fe200047a1670 */
[----:B------:R-:W-:Y:S01]  /*d820*/  @!P6 STG.E.U8 desc[UR14][R30.64+0x21], R17 ;  /* 0x000021111e00e986 */ /* 0x000fe2000c10110e */
[----:B------:R-:W-:-:S03]  /*d830*/  ISETP.LT.OR P6, PT, R42, 0x2a, !P0 ;  /* 0x0000002a2a00780c */ /* 0x000fc600047c1670 */
[----:B------:R-:W-:Y:S01]  /*d840*/  @!P3 STG.E.U8 desc[UR14][R28.64+0x28], R21 ;  /* 0x000028151c00b986 */ /* 0x000fe2000c10110e */
[----:B------:R-:W-:Y:S01]  /*d850*/  ISETP.LT.OR P3, PT, R42, 0x31, !P1 ;  /* 0x000000312a00780c */ /* 0x000fe20004f61670 */
[----:B------:R-:W-:Y:S02]  /*d860*/  FMUL R12, R12, UR20 ;  /* 0x000000140c0c7c20 */ /* 0x000fe40008400000 */
[----:B------:R0:W-:Y:S01]  /*d870*/  @!P2 STG.E.U8 desc[UR14][R28.64+0x29], R15 ;  /* 0x0000290f1c00a986 */ /* 0x0001e2000c10110e */
[----:B------:R-:W-:Y:S01]  /*d880*/  ISETP.LT.OR P2, PT, R42, 0x32, !P1 ;  /* 0x000000322a00780c */ /* 0x000fe20004f41670 */
[----:B------:R-:W-:Y:S01]  /*d890*/  FMUL R11, R11, UR20 ;  /* 0x000000140b0b7c20 */ /* 0x000fe20008400000 */
[----:B--2---:R-:W-:Y:S01]  /*d8a0*/  F2FP.SATFINITE.E4M3.F32.PACK_AB_MERGE_C R19, RZ, R14, RZ ;  /* 0x0000000eff13723e */ /* 0x004fe200048070ff */
[----:B------:R-:W2:Y:S01]  /*d8b0*/  LDL.LU R222, [R1+0x18] ;  /* 0x0000180001de7983 */ /* 0x000ea20000300800 */
[----:B------:R-:W-:Y:S02]  /*d8c0*/  F2FP.SATFINITE.E4M3.F32.PACK_AB_MERGE_C R13, RZ, R13, RZ ;  /* 0x0000000dff0d723e */ /* 0x000fe400048070ff */
[----:B------:R-:W-:Y:S01]  /*d8d0*/  F2FP.SATFINITE.E4M3.F32.PACK_AB_MERGE_C R11, RZ, R11, RZ ;  /* 0x0000000bff0b723e */ /* 0x000fe200048070ff */
[----:B------:R-:W-:Y:S01]  /*d8e0*/  @!P5 STG.E.U8 desc[UR14][R30.64+0x28], R19 ;  /* 0x000028131e00d986 */ /* 0x000fe2000c10110e */
[----:B0-----:R-:W-:-:S03]  /*d8f0*/  F2FP.SATFINITE.E4M3.F32.PACK_AB_MERGE_C R15, RZ, R12, RZ ;  /* 0x0000000cff0f723e */ /* 0x001fc600048070ff */
[----:B------:R0:W-:Y:S01]  /*d900*/  @!P6 STG.E.U8 desc[UR14][R30.64+0x29], R13 ;  /* 0x0000290d1e00e986 */ /* 0x0001e2000c10110e */
[C---:B------:R-:W-:Y:S02]  /*d910*/  ISETP.LT.OR P5, PT, R42.reuse, 0x31, !P0 ;  /* 0x000000312a00780c */ /* 0x040fe400047a1670 */
[C---:B------:R-:W-:Y:S01]  /*d920*/  ISETP.LT.OR P6, PT, R42.reuse, 0x32, !P0 ;  /* 0x000000322a00780c */ /* 0x040fe200047c1670 */
[----:B------:R-:W-:Y:S01]  /*d930*/  @!P3 STG.E.U8 desc[UR14][R28.64+0x30], R15 ;  /* 0x0000300f1c00b986 */ /* 0x000fe2000c10110e */
[----:B------:R-:W-:Y:S01]  /*d940*/  ISETP.LT.OR P3, PT, R42, 0x39, !P1 ;  /* 0x000000392a00780c */ /* 0x000fe20004f61670 */
[----:B------:R-:W-:Y:S01]  /*d950*/  FMUL R10, R10, UR20 ;  /* 0x000000140a0a7c20 */ /* 0x000fe20008400000 */
[----:B------:R-:W-:Y:S01]  /*d960*/  FMUL R9, R9, UR20 ;  /* 0x0000001409097c20 */ /* 0x000fe20008400000 */
[----:B------:R-:W2:Y:S01]  /*d970*/  LDL.LU R223, [R1+0x14] ;  /* 0x0000140001df7983 */ /* 0x000ea20000300800 */
[----:B------:R-:W-:-:S03]  /*d980*/  FMUL R8, R8, UR20 ;  /* 0x0000001408087c20 */ /* 0x000fc60008400000 */
[----:B------:R-:W2:Y:S01]  /*d990*/  LDL.LU R221, [R1+0x10] ;  /* 0x0000100001dd7983 */ /* 0x000ea20000300800 */
[----:B------:R-:W-:-:S03]  /*d9a0*/  F2FP.SATFINITE.E4M3.F32.PACK_AB_MERGE_C R17, RZ, R10, RZ ;  /* 0x0000000aff11723e */ /* 0x000fc600048070ff */
[----:B------:R-:W2:Y:S01]  /*d9b0*/  LDL.LU R220, [R1+0xc] ;  /* 0x00000c0001dc7983 */ /* 0x000ea20000300800 */
[----:B------:R-:W-:Y:S01]  /*d9c0*/  F2FP.SATFINITE.E4M3.F32.PACK_AB_MERGE_C R9, RZ, R9, RZ ;  /* 0x00000009ff09723e */ /* 0x000fe200048070ff */
[----:B------:R-:W-:Y:S01]  /*d9d0*/  FMUL R7, R7, UR20 ;  /* 0x0000001407077c20 */ /* 0x000fe20008400000 */
[----:B0-----:R-:W-:Y:S01]  /*d9e0*/  F2FP.SATFINITE.E4M3.F32.PACK_AB_MERGE_C R13, RZ, R8, RZ ;  /* 0x00000008ff0d723e */ /* 0x001fe200048070ff */
[----:B------:R0:W-:Y:S01]  /*d9f0*/  @!P2 STG.E.U8 desc[UR14][R28.64+0x31], R11 ;  /* 0x0000310b1c00a986 */ /* 0x0001e2000c10110e */
[----:B------:R-:W-:Y:S01]  /*da00*/  ISETP.LT.OR P2, PT, R42, 0x3a, !P1 ;  /* 0x0000003a2a00780c */ /* 0x000fe20004f41670 */
[----:B-----5:R-:W-:Y:S01]  /*da10*/  FMUL R2, R2, UR20 ;  /* 0x0000001402027c20 */ /* 0x020fe20008400000 */
[----:B------:R-:W-:Y:S01]  /*da20*/  F2FP.SATFINITE.E4M3.F32.PACK_AB_MERGE_C R7, RZ, R7, RZ ;  /* 0x00000007ff07723e */ /* 0x000fe200048070ff */
[----:B------:R-:W-:Y:S01]  /*da30*/  @!P5 STG.E.U8 desc[UR14][R30.64+0x30], R17 ;  /* 0x000030111e00d986 */ /* 0x000fe2000c10110e */
[----:B------:R-:W-:Y:S01]  /*da40*/  FMUL R3, R3, UR20 ;  /* 0x0000001403037c20 */ /* 0x000fe20008400000 */
[----:B------:R-:W-:Y:S01]  /*da50*/  FMUL R4, R4, UR20 ;  /* 0x0000001404047c20 */ /* 0x000fe20008400000 */
[C---:B------:R-:W-:Y:S01]  /*da60*/  ISETP.LT.OR P5, PT, R42.reuse, 0x39, !P0 ;  /* 0x000000392a00780c */ /* 0x040fe200047a1670 */
[----:B------:R1:W-:Y:S01]  /*da70*/  @!P6 STG.E.U8 desc[UR14][R30.64+0x31], R9 ;  /* 0x000031091e00e986 */ /* 0x0003e2000c10110e */
[----:B------:R-:W-:Y:S01]  /*da80*/  ISETP.LT.OR P6, PT, R42, 0x3a, !P0 ;  /* 0x0000003a2a00780c */ /* 0x000fe200047c1670 */
[----:B------:R-:W-:Y:S01]  /*da90*/  FMUL R6, R6, UR20 ;  /* 0x0000001406067c20 */ /* 0x000fe20008400000 */
[----:B------:R-:W-:Y:S01]  /*daa0*/  FMUL R5, R5, UR20 ;  /* 0x0000001405057c20 */ /* 0x000fe20008400000 */
[----:B------:R3:W-:Y:S01]  /*dab0*/  @!P3 STG.E.U8 desc[UR14][R28.64+0x38], R13 ;  /* 0x0000380d1c00b986 */ /* 0x0007e2000c10110e */
[----:B------:R-:W-:Y:S01]  /*dac0*/  ISETP.LT.OR P3, PT, R42, 0x41, !P1 ;  /* 0x000000412a00780c */ /* 0x000fe20004f61670 */
[----:B------:R-:W-:Y:S01]  /*dad0*/  FMUL R0, R0, UR20 ;  /* 0x0000001400007c20 */ /* 0x000fe20008400000 */
[----:B0-----:R-:W-:Y:S01]  /*dae0*/  F2FP.SATFINITE.E4M3.F32.PACK_AB_MERGE_C R11, RZ, R6, RZ ;  /* 0x00000006ff0b723e */ /* 0x001fe200048070ff */
[----:B------:R-:W2:Y:S01]  /*daf0*/  LDL.LU R224, [R1+0x1c] ;  /* 0x00001c0001e07983 */ /* 0x000ea20000300800 */
[----:B------:R-:W-:-:S03]  /*db00*/  F2FP.SATFINITE.E4M3.F32.PACK_AB_MERGE_C R5, RZ, R5, RZ ;  /* 0x00000005ff05723e */ /* 0x000fc600048070ff */
[----:B------:R0:W-:Y:S01]  /*db10*/  @!P2 STG.E.U8 desc[UR14][R28.64+0x39], R7 ;  /* 0x000039071c00a986 */ /* 0x0001e2000c10110e */
[----:B-1----:R-:W-:Y:S01]  /*db20*/  F2FP.SATFINITE.E4M3.F32.PACK_AB_MERGE_C R9, RZ, R4, RZ ;  /* 0x00000004ff09723e */ /* 0x002fe200048070ff */
[----:B------:R-:W-:Y:S01]  /*db30*/  FMUL R4, R226, UR20 ;  /* 0x00000014e2047c20 */ /* 0x000fe20008400000 */
[C---:B------:R-:W-:Y:S01]  /*db40*/  ISETP.LT.OR P2, PT, R42.reuse, 0x42, !P1 ;  /* 0x000000422a00780c */ /* 0x040fe20004f41670 */
[----:B------:R-:W-:Y:S01]  /*db50*/  @!P5 STG.E.U8 desc[UR14][R30.64+0x38], R11 ;  /* 0x0000380b1e00d986 */ /* 0x000fe2000c10110e */
[----:B---3--:R-:W-:Y:S01]  /*db60*/  F2FP.SATFINITE.E4M3.F32.PACK_AB_MERGE_C R13, RZ, R2, RZ ;  /* 0x00000002ff0d723e */ /* 0x008fe200048070ff */
[----:B----4-:R-:W-:Y:S01]  /*db70*/  FMUL R2, R225, UR20 ;  /* 0x00000014e1027c20 */ /* 0x010fe20008400000 */
[----:B------:R-:W-:Y:S01]  /*db80*/  ISETP.LT.OR P5, PT, R42, 0x41, !P0 ;  /* 0x000000412a00780c */ /* 0x000fe200047a1670 */
[----:B------:R-:W3:Y:S01]  /*db90*/  LDL.LU R225, [R1+0x20] ;  /* 0x0000200001e17983 */ /* 0x000ee20000300800 */
[----:B0-----:R-:W-:Y:S01]  /*dba0*/  F2FP.SATFINITE.E4M3.F32.PACK_AB_MERGE_C R7, RZ, R3, RZ ;  /* 0x00000003ff07723e */ /* 0x001fe200048070ff */
[----:B------:R-:W-:-:S02]  /*dbb0*/  FMUL R3, R227, UR20 ;  /* 0x00000014e3037c20 */ /* 0x000fc40008400000 */
[----:B------:R0:W-:Y:S01]  /*dbc0*/  @!P6 STG.E.U8 desc[UR14][R30.64+0x39], R5 ;  /* 0x000039051e00e986 */ /* 0x0001e2000c10110e */
[----:B------:R-:W-:-:S03]  /*dbd0*/  ISETP.LT.OR P6, PT, R42, 0x42, !P0 ;  /* 0x000000422a00780c */ /* 0x000fc600047c1670 */
[----:B------:R-:W4:Y:S04]  /*dbe0*/  LDL.LU R227, [R1+0x24] ;  /* 0x0000240001e37983 */ /* 0x000f280000300800 */
[----:B------:R-:W4:Y:S04]  /*dbf0*/  LDL.LU R226, [R1+0x28] ;  /* 0x0000280001e27983 */ /* 0x000f280000300800 */
[----:B------:R-:W-:Y:S01]  /*dc00*/  @!P3 STG.E.U8 desc[UR14][R28.64+0x40], R9 ;  /* 0x000040091c00b986 */ /* 0x000fe2000c10110e */
[C---:B------:R-:W-:Y:S02]  /*dc10*/  ISETP.LT.OR P3, PT, R42.reuse, 0x49, !P1 ;  /* 0x000000492a00780c */ /* 0x040fe40004f61670 */
[----:B0-----:R-:W-:Y:S01]  /*dc20*/  F2FP.SATFINITE.E4M3.F32.PACK_AB_MERGE_C R5, RZ, R0, RZ ;  /* 0x00000000ff05723e */ /* 0x001fe200048070ff */
[----:B------:R0:W-:Y:S01]  /*dc30*/  @!P2 STG.E.U8 desc[UR14][R28.64+0x41], R7 ;  /* 0x000041071c00a986 */ /* 0x0001e2000c10110e */
[----:B------:R-:W-:-:S03]  /*dc40*/  ISETP.LT.OR P2, PT, R42, 0x4a, !P1 ;  /* 0x0000004a2a00780c */ /* 0x000fc60004f41670 */
[----:B------:R-:W-:Y:S01]  /*dc50*/  @!P5 STG.E.U8 desc[UR14][R30.64+0x40], R13 ;  /* 0x0000400d1e00d986 */ /* 0x000fe2000c10110e */
[----:B------:R-:W-:-:S03]  /*dc60*/  ISETP.LT.OR P5, PT, R42, 0x49, !P0 ;  /* 0x000000492a00780c */ /* 0x000fc600047a1670 */
[----:B------:R1:W-:Y:S01]  /*dc70*/  @!P6 STG.E.U8 desc[UR14][R30.64+0x41], R5 ;  /* 0x000041051e00e986 */ /* 0x0003e2000c10110e */
[----:B0-----:R-:W-:Y:S02]  /*dc80*/  F2FP.SATFINITE.E4M3.F32.PACK_AB_MERGE_C R7, RZ, R2, RZ ;  /* 0x00000002ff07723e */ /* 0x001fe400048070ff */
[----:B------:R-:W-:-:S03]  /*dc90*/  ISETP.LT.OR P6, PT, R42, 0x4a, !P0 ;  /* 0x0000004a2a00780c */ /* 0x000fc600047c1670 */
[----:B------:R0:W-:Y:S01]  /*dca0*/  @!P3 STG.E.U8 desc[UR14][R28.64+0x48], R7 ;  /* 0x000048071c00b986 */ /* 0x0001e2000c10110e */
[----:B------:R-:W-:Y:S02]  /*dcb0*/  ISETP.LT.OR P3, PT, R42, 0x51, !P1 ;  /* 0x000000512a00780c */ /* 0x000fe40004f61670 */
[----:B------:R-:W-:Y:S02]  /*dcc0*/  F2FP.SATFINITE.E4M3.F32.PACK_AB_MERGE_C R9, RZ, R3, RZ ;  /* 0x00000003ff09723e */ /* 0x000fe400048070ff */
[----:B------:R-:W-:-:S03]  /*dcd0*/  F2FP.SATFINITE.E4M3.F32.PACK_AB_MERGE_C R11, RZ, R4, RZ ;  /* 0x00000004ff0b723e */ /* 0x000fc600048070ff */
[----:B------:R0:W-:Y:S04]  /*dce0*/  @!P2 STG.E.U8 desc[UR14][R28.64+0x49], R9 ;  /* 0x000049091c00a986 */ /* 0x0001e8000c10110e */
[----:B------:R-:W-:Y:S01]  /*dcf0*/  @!P5 STG.E.U8 desc[UR14][R30.64+0x48], R11 ;  /* 0x0000480b1e00d986 */ /* 0x000fe2000c10110e */
[----:B--2---:R-:W-:Y:S01]  /*dd00*/  FMUL R2, R221, UR20 ;  /* 0x00000014dd027c20 */ /* 0x004fe20008400000 */
[----:B------:R-:W-:Y:S02]  /*dd10*/  FMUL R0, R220, UR20 ;  /* 0x00000014dc007c20 */ /* 0x000fe40008400000 */
[----:B------:R-:W2:Y:S04]  /*dd20*/  LDL.LU R220, [R1+0x2c] ;  /* 0x00002c0001dc7983 */ /* 0x000ea80000300800 */
[----:B------:R-:W2:Y:S01]  /*dd30*/  LDL.LU R221, [R1+0x30] ;  /* 0x0000300001dd7983 */ /* 0x000ea20000300800 */
[----:B-1----:R-:W-:Y:S01]  /*dd40*/  F2FP.SATFINITE.E4M3.F32.PACK_AB_MERGE_C R5, RZ, R0, RZ ;  /* 0x00000000ff05723e */ /* 0x002fe200048070ff */
[----:B------:R-:W-:Y:S01]  /*dd50*/  FMUL R0, R222, UR20 ;  /* 0x00000014de007c20 */ /* 0x000fe20008400000 */
[----:B------:R-:W-:Y:S01]  /*dd60*/  FMUL R3, R223, UR20 ;  /* 0x00000014df037c20 */ /* 0x000fe20008400000 */
[----:B0-----:R-:W-:Y:S01]  /*dd70*/  F2FP.SATFINITE.E4M3.F32.PACK_AB_MERGE_C R7, RZ, R2, RZ ;  /* 0x00000002ff07723e */ /* 0x001fe200048070ff */
[----:B------:R-:W2:Y:S02]  /*dd80*/  LDL.LU R223, [R1+0x34] ;  /* 0x0000340001df7983 */ /* 0x000ea40000300800 */
[----:B------:R-:W-:-:S02]  /*dd90*/  F2FP.SATFINITE.E4M3.F32.PACK_AB_MERGE_C R13, RZ, R0, RZ ;  /* 0x00000000ff0d723e */ /* 0x000fc400048070ff */
[----:B------:R-:W2:Y:S01]  /*dda0*/  LDL.LU R222, [R1+0x38] ;  /* 0x0000380001de7983 */ /* 0x000ea20000300800 */
[----:B------:R-:W-:Y:S01]  /*ddb0*/  F2FP.SATFINITE.E4M3.F32.PACK_AB_MERGE_C R9, RZ, R3, RZ ;  /* 0x00000003ff09723e */ /* 0x000fe200048070ff */
[----:B------:R-:W-:Y:S02]  /*ddc0*/  FMUL R2, R224, UR20 ;  /* 0x00000014e0027c20 */ /* 0x000fe40008400000 */
[----:B------:R-:W2:Y:S04]  /*ddd0*/  LDL.LU R224, [R1+0x3c] ;  /* 0x00003c0001e07983 */ /* 0x000ea80000300800 */
[----:B------:R-:W-:Y:S01]  /*dde0*/  @!P6 STG.E.U8 desc[UR14][R30.64+0x49], R5 ;  /* 0x000049051e00e986 */ /* 0x000fe2000c10110e */
[----:B---3--:R-:W-:-:S03]  /*ddf0*/  FMUL R0, R225, UR20 ;  /* 0x00000014e1007c20 */ /* 0x008fc60008400000 */
[----:B------:R0:W-:Y:S04]  /*de00*/  @!P3 STG.E.U8 desc[UR14][R28.64+0x50], R7 ;  /* 0x000050071c00b986 */ /* 0x0001e8000c10110e */
[----:B------:R-:W3:Y:S01]  /*de10*/  LDL.LU R225, [R1+0x40] ;  /* 0x0000400001e17983 */ /* 0x000ee20000300800 */
[----:B----4-:R-:W-:-:S03]  /*de20*/  FMUL R3, R227, UR20 ;  /* 0x00000014e3037c20 */ /* 0x010fc60008400000 */
[----:B------:R-:W4:Y:S01]  /*de30*/  LDL.LU R227, [R1+0x44] ;  /* 0x0000440001e37983 */ /* 0x000f220000300800 */
[----:B0-----:R-:W-:Y:S01]  /*de40*/  F2FP.SATFINITE.E4M3.F32.PACK_AB_MERGE_C R7, RZ, R0, RZ ;  /* 0x00000000ff07723e */ /* 0x001fe200048070ff */
[----:B------:R-:W-:Y:S02]  /*de50*/  FMUL R0, R226, UR20 ;  /* 0x00000014e2007c20 */ /* 0x000fe40008400000 */
[----:B------:R-:W4:Y:S01]  /*de60*/  LDL.LU R226, [R1+0x48] ;  /* 0x0000480001e27983 */ /* 0x000f220000300800 */
[C---:B------:R-:W-:Y:S02]  /*de70*/  ISETP.LT.OR P2, PT, R42.reuse, 0x52, !P1 ;  /* 0x000000522a00780c */ /* 0x040fe40004f41670 */
[C---:B------:R-:W-:Y:S01]  /*de80*/  ISETP.LT.OR P6, PT, R42.reuse, 0x52, !P0 ;  /* 0x000000522a00780c */ /* 0x040fe200047c1670 */
[----:B------:R-:W4:Y:S01]  /*de90*/  LDL.LU R218, [R1+0x4c] ;  /* 0x00004c0001da7983 */ /* 0x000f220000300800 */
[----:B------:R-:W-:Y:S02]  /*dea0*/  F2FP.SATFINITE.E4M3.F32.PACK_AB_MERGE_C R5, RZ, R2, RZ ;  /* 0x00000002ff05723e */ /* 0x000fe400048070ff */
[----:B------:R-:W-:-:S02]  /*deb0*/  ISETP.LT.OR P5, PT, R42, 0x51, !P0 ;  /* 0x000000512a00780c */ /* 0x000fc400047a1670 */
[----:B------:R-:W-:Y:S02]  /*dec0*/  F2FP.SATFINITE.E4M3.F32.PACK_AB_MERGE_C R11, RZ, R0, RZ ;  /* 0x00000000ff0b723e */ /* 0x000fe400048070ff */
[----:B------:R-:W-:-:S03]  /*ded0*/  ISETP.LT.OR P3, PT, R42, 0x59, !P1 ;  /* 0x000000592a00780c */ /* 0x000fc60004f61670 */
[----:B------:R0:W-:Y:S01]  /*dee0*/  @!P2 STG.E.U8 desc[UR14][R28.64+0x51], R9 ;  /* 0x000051091c00a986 */ /* 0x0001e2000c10110e */
[----:B------:R-:W-:-:S03]  /*def0*/  ISETP.LT.OR P2, PT, R42, 0x5a, !P1 ;  /* 0x0000005a2a00780c */ /* 0x000fc60004f41670 */
[----:B------:R1:W-:Y:S01]  /*df00*/  @!P6 STG.E.U8 desc[UR14][R30.64+0x51], R5 ;  /* 0x000051051e00e986 */ /* 0x0003e2000c10110e */
[----:B------:R-:W-:-:S03]  /*df10*/  ISETP.LT.OR P6, PT, R42, 0x5a, !P0 ;  /* 0x0000005a2a00780c */ /* 0x000fc600047c1670 */
[----:B------:R-:W-:Y:S01]  /*df20*/  @!P5 STG.E.U8 desc[UR14][R30.64+0x50], R13 ;  /* 0x0000500d1e00d986 */ /* 0x000fe2000c10110e */
[----:B0-----:R-:W-:-:S03]  /*df30*/  F2FP.SATFINITE.E4M3.F32.PACK_AB_MERGE_C R9, RZ, R3, RZ ;  /* 0x00000003ff09723e */ /* 0x001fc600048070ff */
[----:B------:R0:W-:Y:S04]  /*df40*/  @!P3 STG.E.U8 desc[UR14][R28.64+0x58], R7 ;  /* 0x000058071c00b986 */ /* 0x0001e8000c10110e */
[----:B------:R0:W-:Y:S01]  /*df50*/  @!P2 STG.E.U8 desc[UR14][R28.64+0x59], R9 ;  /* 0x000059091c00a986 */ /* 0x0001e2000c10110e */
[----:B--2---:R-:W-:-:S03]  /*df60*/  FMUL R0, R220, UR20 ;  /* 0x00000014dc007c20 */ /* 0x004fc60008400000 */
[----:B------:R-:W2:Y:S01]  /*df70*/  LDL.LU R220, [R1+0x50] ;  /* 0x0000500001dc7983 */ /* 0x000ea20000300800 */
[----:B------:R-:W-:-:S03]  /*df80*/  FMUL R2, R221, UR20 ;  /* 0x00000014dd027c20 */ /* 0x000fc60008400000 */
[----:B------:R-:W2:Y:S01]  /*df90*/  LDL.LU R221, [R1+0x54] ;  /* 0x0000540001dd7983 */ /* 0x000ea20000300800 */
[----:B-1----:R-:W-:Y:S01]  /*dfa0*/  F2FP.SATFINITE.E4M3.F32.PACK_AB_MERGE_C R5, RZ, R0, RZ ;  /* 0x00000000ff05723e */ /* 0x002fe200048070ff */
[----:B------:R-:W-:Y:S02]  /*dfb0*/  FMUL R3, R223, UR20 ;  /* 0x00000014df037c20 */ /* 0x000fe40008400000 */
[----:B------:R-:W2:Y:S01]  /*dfc0*/  LDL.LU R223, [R1+0x58] ;  /* 0x0000580001df7983 */ /* 0x000ea20000300800 */
[----:B0-----:R-:W-:Y:S01]  /*dfd0*/  F2FP.SATFINITE.E4M3.F32.PACK_AB_MERGE_C R7, RZ, R2, RZ ;  /* 0x00000002ff07723e */ /* 0x001fe200048070ff */
[----:B------:R-:W-:Y:S01]  /*dfe0*/  FMUL R4, R222, UR20 ;  /* 0x00000014de047c20 */ /* 0x000fe20008400000 */
[----:B------:R-:W-:Y:S01]  /*dff0*/  F2FP.SATFINITE.E4M3.F32.PACK_AB_MERGE_C R9, RZ, R3, RZ ;  /* 0x00000003ff09723e */ /* 0x000fe200048070ff */
[----:B------:R-:W2:Y:S01]  /*e000*/  LDL.LU R222, [R1+0x5c] ;  /* 0x00005c0001de7983 */ /* 0x000ea20000300800 */
[----:B------:R-:W-:-:S03]  /*e010*/  FMUL R0, R224, UR20 ;  /* 0x00000014e0007c20 */ /* 0x000fc60008400000 */
[----:B------:R0:W-:Y:S04]  /*e020*/  @!P6 STG.E.U8 desc[UR14][R30.64+0x59], R5 ;  /* 0x000059051e00e986 */ /* 0x0001e8000c10110e */
[----:B------:R-:W2:Y:S01]  /*e030*/  LDL.LU R224, [R1+0x60] ;  /* 0x0000600001e07983 */ /* 0x000ea20000300800 */
[----:B0-----:R-:W-:Y:S01]  /*e040*/  F2FP.SATFINITE.E4M3.F32.PACK_AB_MERGE_C R5, RZ, R0, RZ ;  /* 0x00000000ff05723e */ /* 0x001fe200048070ff */
[----:B---3--:R-:W-:Y:S02]  /*e050*/  FMUL R2, R225, UR20 ;  /* 0x00000014e1027c20 */ /* 0x008fe40008400000 */
[----:B------:R-:W3:Y:S01]  /*e060*/  LDL.LU R225, [R1+0x64] ;  /* 0x0000640001e17983 */ /* 0x000ee20000300800 */
[----:B----4-:R-:W-:-:S03]  /*e070*/  FMUL R3, R227, UR20 ;  /* 0x00000014e3037c20 */ /* 0x010fc60008400000 */
[----:B------:R-:W4:Y:S01]  /*e080*/  LDL.LU R227, [R1+0x68] ;  /* 0x0000680001e37983 */ /* 0x000f220000300800 */
[----:B------:R-:W-:-:S03]  /*e090*/  FMUL R0, R226, UR20 ;  /* 0x00000014e2007c20 */ /* 0x000fc60008400000 */
[----:B------:R-:W4:Y:S01]  /*e0a0*/  LDL.LU R226, [R1+0x6c] ;  /* 0x00006c0001e27983 */ /* 0x000f220000300800 */
[C---:B------:R-:W-:Y:S02]  /*e0b0*/  ISETP.LT.OR P5, PT, R42.reuse, 0x59, !P0 ;  /* 0x000000592a00780c */ /* 0x040fe400047a1670 */
[C---:B------:R-:W-:Y:S02]  /*e0c0*/  ISETP.LT.OR P2, PT, R42.reuse, 0x62, !P1 ;  /* 0x000000622a00780c */ /* 0x040fe40004f41670 */
[C---:B------:R-:W-:Y:S02]  /*e0d0*/  ISETP.LT.OR P3, PT, R42.reuse, 0x61, !P1 ;  /* 0x000000612a00780c */ /* 0x040fe40004f61670 */
[----:B------:R-:W-:-:S07]  /*e0e0*/  ISETP.LT.OR P6, PT, R42, 0x62, !P0 ;  /* 0x000000622a00780c */ /* 0x000fce00047c1670 */
[----:B------:R-:W-:Y:S01]  /*e0f0*/  @!P5 STG.E.U8 desc[UR14][R30.64+0x58], R11 ;  /* 0x0000580b1e00d986 */ /* 0x000fe2000c10110e */
[----:B------:R-:W-:-:S03]  /*e100*/  ISETP.LT.OR P5, PT, R42, 0x61, !P0 ;  /* 0x000000612a00780c */ /* 0x000fc600047a1670 */
[----:B------:R0:W-:Y:S01]  /*e110*/  @!P2 STG.E.U8 desc[UR14][R28.64+0x61], R9 ;  /* 0x000061091c00a986 */ /* 0x0001e2000c10110e */
[----:B------:R-:W-:-:S03]  /*e120*/  ISETP.LT.OR P2, PT, R42, 0x6a, !P1 ;  /* 0x0000006a2a00780c */ /* 0x000fc60004f41670 */
[----:B------:R1:W-:Y:S01]  /*e130*/  @!P3 STG.E.U8 desc[UR14][R28.64+0x60], R7 ;  /* 0x000060071c00b986 */ /* 0x0003e2000c10110e */
[----:B------:R-:W-:Y:S02]  /*e140*/  ISETP.LT.OR P3, PT, R42, 0x69, !P1 ;  /* 0x000000692a00780c */ /* 0x000fe40004f61670 */
[----:B------:R-:W-:Y:S01]  /*e150*/  F2FP.SATFINITE.E4M3.F32.PACK_AB_MERGE_C R13, RZ, R4, RZ ;  /* 0x00000004ff0d723e */ /* 0x000fe200048070ff */
[----:B------:R1:W-:Y:S01]  /*e160*/  @!P6 STG.E.U8 desc[UR14][R30.64+0x61], R5 ;  /* 0x000061051e00e986 */ /* 0x0003e2000c10110e */
[----:B0-----:R-:W-:-:S03]  /*e170*/  F2FP.SATFINITE.E4M3.F32.PACK_AB_MERGE_C R9, RZ, R3, RZ ;  /* 0x00000003ff09723e */ /* 0x001fc600048070ff */
[----:B------:R-:W-:Y:S01]  /*e180*/  @!P5 STG.E.U8 desc[UR14][R30.64+0x60], R13 ;  /* 0x0000600d1e00d986 */ /* 0x000fe2000c10110e */
[----:B-1----:R-:W-:-:S03]  /*e190*/  F2FP.SATFINITE.E4M3.F32.PACK_AB_MERGE_C R7, RZ, R2, RZ ;  /* 0x00000002ff07723e */ /* 0x002fc600048070ff */
[----:B------:R-:W-:Y:S01]  /*e1a0*/  @!P2 STG.E.U8 desc[UR14][R28.64+0x69], R9 ;  /* 0x000069091c00a986 */ /* 0x000fe2000c10110e */
[C---:B------:R-:W-:Y:S02]  /*e1b0*/  ISETP.LT.OR P5, PT, R42.reuse, 0x69, !P0 ;  /* 0x000000692a00780c */ /* 0x040fe400047a1670 */
[C---:B------:R-:W-:Y:S01]  /*e1c0*/  ISETP.LT.OR P6, PT, R42.reuse, 0x6a, !P0 ;  /* 0x0000006a2a00780c */ /* 0x040fe200047c1670 */
[----:B------:R0:W-:Y:S01]  /*e1d0*/  @!P3 STG.E.U8 desc[UR14][R28.64+0x68], R7 ;  /* 0x000068071c00b986 */ /* 0x0001e2000c10110e */
[----:B------:R-:W-:Y:S01]  /*e1e0*/  ISETP.LT.OR P2, PT, R42, 0x72, !P1 ;  /* 0x000000722a00780c */ /* 0x000fe20004f41670 */
[----:B------:R-:W-:Y:S01]  /*e1f0*/  FMUL R2, R218, UR20 ;  /* 0x00000014da027c20 */ /* 0x000fe20008400000 */
[----:B------:R-:W-:Y:S02]  /*e200*/  ISETP.LT.OR P3, PT, R42, 0x71, !P1 ;  /* 0x000000712a00780c */ /* 0x000fe40004f61670 */
[----:B------:R-:W-:Y:S02]  /*e210*/  F2FP.SATFINITE.E4M3.F32.PACK_AB_MERGE_C R11, RZ, R0, RZ ;  /* 0x00000000ff0b723e */ /* 0x000fe400048070ff */
[----:B------:R-:W-:-:S03]  /*e220*/  F2FP.SATFINITE.E4M3.F32.PACK_AB_MERGE_C R5, RZ, R2, RZ ;  /* 0x00000002ff05723e */ /* 0x000fc600048070ff */
[----:B------:R-:W-:Y:S01]  /*e230*/  @!P5 STG.E.U8 desc[UR14][R30.64+0x68], R11 ;  /* 0x0000680b1e00d986 */ /* 0x000fe2000c10110e */
[----:B------:R-:W-:-:S03]  /*e240*/  ISETP.LT.OR P5, PT, R42, 0x71, !P0 ;  /* 0x000000712a00780c */ /* 0x000fc600047a1670 */
[----:B------:R-:W-:Y:S01]  /*e250*/  @!P6 STG.E.U8 desc[UR14][R30.64+0x69], R5 ;  /* 0x000069051e00e986 */ /* 0x000fe2000c10110e */
[----:B------:R-:W-:Y:S01]  /*e260*/  ISETP.LT.OR P6, PT, R42, 0x72, !P0 ;  /* 0x000000722a00780c */ /* 0x000fe200047c1670 */
[----:B--2---:R-:W-:Y:S01]  /*e270*/  FMUL R0, R220, UR20 ;  /* 0x00000014dc007c20 */ /* 0x004fe20008400000 */
[----:B------:R-:W-:-:S04]  /*e280*/  FMUL R3, R221, UR20 ;  /* 0x00000014dd037c20 */ /* 0x000fc80008400000 */
[----:B0-----:R-:W-:Y:S02]  /*e290*/  F2FP.SATFINITE.E4M3.F32.PACK_AB_MERGE_C R7, RZ, R0, RZ ;  /* 0x00000000ff07723e */ /* 0x001fe400048070ff */
[----:B------:R-:W-:Y:S01]  /*e2a0*/  F2FP.SATFINITE.E4M3.F32.PACK_AB_MERGE_C R9, RZ, R3, RZ ;  /* 0x00000003ff09723e */ /* 0x000fe200048070ff */
[----:B------:R-:W-:Y:S02]  /*e2b0*/  FMUL R0, R223, UR20 ;  /* 0x00000014df007c20 */ /* 0x000fe40008400000 */
[----:B------:R0:W-:Y:S01]  /*e2c0*/  @!P3 STG.E.U8 desc[UR14][R28.64+0x70], R7 ;  /* 0x000070071c00b986 */ /* 0x0001e2000c10110e */
[----:B------:R-:W-:-:S03]  /*e2d0*/  ISETP.LT.OR P3, PT, R42, 0x79, !P0 ;  /* 0x000000792a00780c */ /* 0x000fc60004761670 */
[----:B------:R1:W-:Y:S01]  /*e2e0*/  @!P2 STG.E.U8 desc[UR14][R28.64+0x71], R9 ;  /* 0x000071091c00a986 */ /* 0x0003e2000c10110e */
[C---:B------:R-:W-:Y:S02]  /*e2f0*/  ISETP.LT.OR P2, PT, R42.reuse, 0x79, !P1 ;  /* 0x000000792a00780c */ /* 0x040fe40004f41670 */
[----:B------:R-:W-:Y:S02]  /*e300*/  ISETP.LT.OR P1, PT, R42, 0x7a, !P1 ;  /* 0x0000007a2a00780c */ /* 0x000fe40004f21670 */
[----:B------:R-:W-:Y:S01]  /*e310*/  F2FP.SATFINITE.E4M3.F32.PACK_AB_MERGE_C R13, RZ, R0, RZ ;  /* 0x00000000ff0d723e */ /* 0x000fe200048070ff */
[----:B------:R-:W-:Y:S01]  /*e320*/  FMUL R0, R222, UR20 ;  /* 0x00000014de007c20 */ /* 0x000fe20008400000 */
[----:B------:R-:W-:Y:S01]  /*e330*/  ISETP.LT.OR P0, PT, R42, 0x7a, !P0 ;  /* 0x0000007a2a00780c */ /* 0x000fe20004701670 */
[----:B------:R-:W-:-:S03]  /*e340*/  FMUL R2, R224, UR20 ;  /* 0x00000014e0027c20 */ /* 0x000fc60008400000 */
[----:B0-----:R-:W-:Y:S02]  /*e350*/  F2FP.SATFINITE.E4M3.F32.PACK_AB_MERGE_C R7, RZ, R0, RZ ;  /* 0x00000000ff07723e */ /* 0x001fe400048070ff */
[----:B-1----:R-:W-:Y:S01]  /*e360*/  F2FP.SATFINITE.E4M3.F32.PACK_AB_MERGE_C R9, RZ, R2, RZ ;  /* 0x00000002ff09723e */ /* 0x002fe200048070ff */
[----:B---3--:R-:W-:Y:S01]  /*e370*/  FMUL R3, R225, UR20 ;  /* 0x00000014e1037c20 */ /* 0x008fe20008400000 */
[----:B----4-:R-:W-:Y:S01]  /*e380*/  FMUL R4, R227, UR20 ;  /* 0x00000014e3047c20 */ /* 0x010fe20008400000 */
[----:B------:R-:W-:-:S03]  /*e390*/  FMUL R5, R226, UR20 ;  /* 0x00000014e2057c20 */ /* 0x000fc60008400000 */
[----:B------:R-:W-:Y:S02]  /*e3a0*/  F2FP.SATFINITE.E4M3.F32.PACK_AB_MERGE_C R3, RZ, R3, RZ ;  /* 0x00000003ff03723e */ /* 0x000fe400048070ff */
[----:B------:R-:W-:Y:S02]  /*e3b0*/  F2FP.SATFINITE.E4M3.F32.PACK_AB_MERGE_C R11, RZ, R4, RZ ;  /* 0x00000004ff0b723e */ /* 0x000fe400048070ff */
[----:B------:R-:W-:Y:S01]  /*e3c0*/  F2FP.SATFINITE.E4M3.F32.PACK_AB_MERGE_C R5, RZ, R5, RZ ;  /* 0x00000005ff05723e */ /* 0x000fe200048070ff */
[----:B------:R0:W-:Y:S04]  /*e3d0*/  @!P5 STG.E.U8 desc[UR14][R30.64+0x70], R13 ;  /* 0x0000700d1e00d986 */ /* 0x0001e8000c10110e */
[----:B------:R0:W-:Y:S04]  /*e3e0*/  @!P6 STG.E.U8 desc[UR14][R30.64+0x71], R7 ;  /* 0x000071071e00e986 */ /* 0x0001e8000c10110e */
[----:B------:R0:W-:Y:S04]  /*e3f0*/  @!P2 STG.E.U8 desc[UR14][R28.64+0x78], R9 ;  /* 0x000078091c00a986 */ /* 0x0001e8000c10110e */
[----:B------:R0:W-:Y:S04]  /*e400*/  @!P1 STG.E.U8 desc[UR14][R28.64+0x79], R3 ;  /* 0x000079031c009986 */ /* 0x0001e8000c10110e */
[----:B------:R0:W-:Y:S04]  /*e410*/  @!P3 STG.E.U8 desc[UR14][R30.64+0x78], R11 ;  /* 0x0000780b1e00b986 */ /* 0x0001e8000c10110e */
[----:B------:R0:W-:Y:S02]  /*e420*/  @!P0 STG.E.U8 desc[UR14][R30.64+0x79], R5 ;  /* 0x000079051e008986 */ /* 0x0001e4000c10110e */
.L_x_289:
[----:B------:R-:W-:Y:S05]  /*e430*/  BSYNC B0 ;  /* 0x0000000000007941 */ /* 0x000fea0003800000 */
.L_x_31:
[----:B0----5:R-:W2:Y:S04]  /*e440*/  LDL.LU R3, [R1+0x70] ;  /* 0x0000700001037983 */ /* 0x021ea80000300800 */
[----:B------:R-:W2:Y:S01]  /*e450*/  LDL.LU R2, [R1+0x74] ;  /* 0x0000740001027983 */ /* 0x000ea20000300800 */
[----:B------:R-:W-:Y:S01]  /*e460*/  ULDC UR6, c[0x0][0xc] ;  /* 0x0000030000067ab9 */ /* 0x000fe20000000800 */
[----:B------:R-:W-:Y:S01]  /*e470*/  ULDC UR7, c[0x0][0x10] ;  /* 0x0000040000077ab9 */ /* 0x000fe20000000800 */
[----:B------:R-:W2:Y:S01]  /*e480*/  LDC R5, c[0x0][0x14] ;  /* 0x00000500ff057b82 */ /* 0x000ea20000000800 */
[----:B------:R-:W-:Y:S01]  /*e490*/  UIMAD.WIDE.U32 UR6, UR6, UR7, URZ ;  /* 0x00000007060672a5 */ /* 0x000fe2000f8e003f */
[----:B------:R-:W-:Y:S01]  /*e4a0*/  PRMT R0, RZ, 0x7610, R0 ;  /* 0x00007610ff007816 */ /* 0x000fe20000000000 */
[----:B------:R-:W-:-:S04]  /*e4b0*/  UMOV UR12, 0xffffffff ;  /* 0xffffffff000c7882 */ /* 0x000fc80000000000 */
[----:B--2---:R-:W-:-:S04]  /*e4c0*/  IMAD.WIDE.U32 R2, R5, UR6, R2 ;  /* 0x0000000605027c25 */ /* 0x004fc8000f8e0002 */
[----:B------:R-:W-:Y:S01]  /*e4d0*/  IMAD R5, R5, UR7, RZ ;  /* 0x0000000705057c24 */ /* 0x000fe2000f8e02ff */
[----:B------:R-:W-:Y:S01]  /*e4e0*/  ULDC.64 UR6, c[0x0][0x650] ;  /* 0x0001940000067ab9 */ /* 0x000fe20000000a00 */
[----:B------:R-:W-:Y:S01]  /*e4f0*/  IMAD.MOV.U32 R19, RZ, RZ, R2 ;  /* 0x000000ffff137224 */ /* 0x000fe200078e0002 */
[----:B------:R-:W-:Y:S01]  /*e500*/  ISETP.GE.U32.AND P0, PT, R2, UR6, PT ;  /* 0x0000000602007c0c */ /* 0x000fe2000bf06070 */
[----:B------:R-:W-:Y:S02]  /*e510*/  IMAD.IADD R22, R3, 0x1, R5 ;  /* 0x0000000103167824 */ /* 0x000fe400078e0205 */
[----:B------:R-:W-:-:S03]  /*e520*/  IMAD.MOV.U32 R2, RZ, RZ, -0x1 ;  /* 0xffffffffff027424 */ /* 0x000fc600078e00ff */
[----:B------:R0:W-:Y:S01]  /*e530*/  STL [R1+0x70], R22 ;  /* 0x0000701601007387 */ /* 0x0001e20000100800 */
[----:B------:R-:W-:-:S03]  /*e540*/  ISETP.GE.U32.AND.EX P0, PT, R22, UR7, PT, P0 ;  /* 0x0000000716007c0c */ /* 0x000fc6000bf06100 */
[----:B------:R0:W-:Y:S04]  /*e550*/  STL [R1+0x74], R19 ;  /* 0x0000741301007387 */ /* 0x0001e80000100800 */
[----:B------:R0:W-:Y:S06]  /*e560*/  STL [R1+0x78], R2 ;  /* 0x0000780201007387 */ /* 0x0001ec0000100800 */
[----:B------:R-:W-:Y:S05]  /*e570*/  @P0 BRA `(.L_x_290) ;  /* 0x00000004006c0947 */ /* 0x000fea0003800000 */
[----:B------:R-:W2:Y:S01]  /*e580*/  S2R R14, SR_CTAID.X ;  /* 0x00000000000e7919 */ /* 0x000ea20000002500 */
[----:B------:R-:W5:Y:S01]  /*e590*/  LDC.64 R8, c[0x0][0x628] ;  /* 0x00018a00ff087b82 */ /* 0x000f620000000a00 */
[----:B------:R-:W-:Y:S01]  /*e5a0*/  ULDC UR6, c[0x0][0x150] ;  /* 0x0000540000067ab9 */ /* 0x000fe20000000800 */
[----:B------:R-:W-:Y:S01]  /*e5b0*/  IMAD.MOV.U32 R6, RZ, RZ, R19 ;  /* 0x000000ffff067224 */ /* 0x000fe200078e0013 */
[----:B------:R-:W0:Y:S01]  /*e5c0*/  S2R R16, SR_CTAID.Y ;  /* 0x0000000000107919 */ /* 0x000e220000002600 */
[----:B------:R-:W-:-:S04]  /*e5d0*/  IMAD.MOV.U32 R7, RZ, RZ, R22 ;  /* 0x000000ffff077224 */ /* 0x000fc800078e0016 */
[----:B------:R-:W0:Y:S08]  /*e5e0*/  LDC R17, c[0x0][0x144] ;  /* 0x00005100ff117b82 */ /* 0x000e300000000800 */
[----:B------:R-:W0:Y:S08]  /*e5f0*/  LDC R10, c[0x0][0x630] ;  /* 0x00018c00ff0a7b82 */ /* 0x000e300000000800 */
[----:B------:R-:W0:Y:S01]  /*e600*/  LDC.64 R12, c[0x0][0x620] ;  /* 0x00018800ff0c7b82 */ /* 0x000e220000000a00 */
[----:B-----5:R-:W-:-:S04]  /*e610*/  ISETP.NE.U32.AND P0, PT, R8, RZ, PT ;  /* 0x000000ff0800720c */ /* 0x020fc80003f05070 */
[----:B------:R-:W-:Y:S02]  /*e620*/  ISETP.NE.AND.EX P0, PT, R9, RZ, PT, P0 ;  /* 0x000000ff0900720c */ /* 0x000fe40003f05300 */
[----:B--2---:R-:W-:-:S05]  /*e630*/  I2FP.F32.U32 R0, R14 ;  /* 0x0000000e00007245 */ /* 0x004fca0000201000 */
[----:B------:R-:W-:-:S04]  /*e640*/  FMUL R0, R0, UR6 ;  /* 0x0000000600007c20 */ /* 0x000fc80008400000 */
[----:B------:R2:W0:Y:S02]  /*e650*/  F2I.U32.TRUNC.NTZ R15, R0 ;  /* 0x00000000000f7305 */ /* 0x000424000020f000 */
[----:B------:R-:W-:Y:S05]  /*e660*/  @!P0 BRA `(.L_x_291) ;  /* 0x0000000000288947 */ /* 0x000fea0003800000 */
[----:B--2---:R-:W2:Y:S02]  /*e670*/  LDC R0, c[0x0][0x634] ;  /* 0x00018d00ff007b82 */ /* 0x004ea40000000800 */
[----:B--2---:R-:W-:-:S05]  /*e680*/  IADD3 R7, P0, R19, R0, RZ ;  /* 0x0000000013077210 */ /* 0x004fca0007f1e0ff */
[----:B------:R-:W-:-:S04]  /*e690*/  IMAD.X R11, RZ, RZ, R22, P0 ;  /* 0x000000ffff0b7224 */ /* 0x000fc800000e0616 */
[----:B0-----:R-:W-:-:S04]  /*e6a0*/  IMAD.WIDE.U32 R2, R11, R8, RZ ;  /* 0x000000080b027225 */ /* 0x001fc800078e00ff */
[----:B------:R-:W-:-:S04]  /*e6b0*/  IMAD.WIDE.U32 R4, P0, R7, R9, R2 ;  /* 0x0000000907047225 */ /* 0x000fc80007800002 */
[----:B------:R-:W-:-:S04]  /*e6c0*/  IMAD.WIDE.U32 R2, R7, R8, RZ ;  /* 0x0000000807027225 */ /* 0x000fc800078e00ff */
[----:B------:R-:W-:Y:S01]  /*e6d0*/  IMAD.X R7, RZ, RZ, RZ, P0 ;  /* 0x000000ffff077224 */ /* 0x000fe200000e06ff */
[----:B------:R-:W-:Y:S01]  /*e6e0*/  IADD3 RZ, P0, R3, R4, RZ ;  /* 0x0000000403ff7210 */ /* 0x000fe20007f1e0ff */
[----:B------:R-:W-:-:S04]  /*e6f0*/  IMAD.MOV.U32 R6, RZ, RZ, R5 ;  /* 0x000000ffff067224 */ /* 0x000fc800078e0005 */
[----:B------:R-:W-:-:S08]  /*e700*/  IMAD.WIDE.U32.X R6, R11, R9, R6, P0 ;  /* 0x000000090b067225 */ /* 0x000fd000000e0406 */
.L_x_291:
[-CC-:B0-----:R-:W-:Y:S01]  /*e710*/  SHF.R.U64 R24, R6, R10.reuse, R7.reuse ;  /* 0x0000000a06187219 */ /* 0x181fe20000001207 */
[----:B------:R-:W0:Y:S01]  /*e720*/  LDC.64 R20, c[0x0][0x640] ;  /* 0x00019000ff147b82 */ /* 0x000e220000000a00 */
[----:B--2---:R-:W-:Y:S01]  /*e730*/  SHF.R.U32.HI R0, RZ, R10, R7 ;  /* 0x0000000aff007219 */ /* 0x004fe20000011607 */
[----:B------:R-:W-:Y:S01]  /*e740*/  IMAD.MOV.U32 R2, RZ, RZ, R19 ;  /* 0x000000ffff027224 */ /* 0x000fe200078e0013 */
[----:B------:R-:W-:Y:S01]  /*e750*/  IADD3 R5, P0, RZ, -R24, RZ ;  /* 0x80000018ff057210 */ /* 0x000fe20007f1e0ff */
[----:B------:R-:W-:Y:S01]  /*e760*/  IMAD.MOV R15, RZ, RZ, -R15 ;  /* 0x000000ffff0f7224 */ /* 0x000fe200078e0a0f */
[----:B------:R-:W-:Y:S01]  /*e770*/  ULDC UR6, c[0x0][0x154] ;  /* 0x0000550000067ab9 */ /* 0x000fe20000000800 */
[----:B------:R-:W-:Y:S02]  /*e780*/  IMAD.MOV.U32 R7, RZ, RZ, 0x1 ;  /* 0x00000001ff077424 */ /* 0x000fe400078e00ff */
[----:B------:R-:W2:Y:S01]  /*e790*/  LDC R4, c[0x0][0x618] ;  /* 0x00018600ff047b82 */ /* 0x000ea20000000800 */
[----:B------:R-:W-:-:S02]  /*e7a0*/  IMAD.X R3, RZ, RZ, ~R0, P0 ;  /* 0x000000ffff037224 */ /* 0x000fc400000e0e00 */
[----:B------:R-:W-:Y:S02]  /*e7b0*/  IMAD R15, R17, R15, R14 ;  /* 0x0000000f110f7224 */ /* 0x000fe400078e020e */
[-C--:B------:R-:W-:Y:S02]  /*e7c0*/  IMAD R0, R3, R12.reuse, RZ ;  /* 0x0000000c03007224 */ /* 0x080fe400078e02ff */
[----:B------:R-:W-:Y:S01]  /*e7d0*/  IMAD.MOV.U32 R3, RZ, RZ, R22 ;  /* 0x000000ffff037224 */ /* 0x000fe200078e0016 */
[----:B------:R-:W5:Y:S01]  /*e7e0*/  LDC R6, c[0x0][0x608] ;  /* 0x00018200ff067b82 */ /* 0x000f620000000800 */
[----:B------:R-:W-:-:S04]  /*e7f0*/  IMAD.WIDE.U32 R2, R5, R12, R2 ;  /* 0x0000000c05027225 */ /* 0x000fc800078e0002 */
[----:B------:R-:W-:-:S03]  /*e800*/  IMAD R5, R5, R13, R0 ;  /* 0x0000000d05057224 */ /* 0x000fc600078e0200 */
[----:B------:R-:W1:Y:S01]  /*e810*/  LDC R18, c[0x0][0x658] ;  /* 0x00019600ff127b82 */ /* 0x000e620000000800 */
[----:B------:R-:W-:Y:S01]  /*e820*/  I2FP.F32.U32 R0, R16 ;  /* 0x0000001000007245 */ /* 0x000fe20000201000 */
[----:B------:R-:W-:Y:S01]  /*e830*/  IMAD.IADD R3, R3, 0x1, R5 ;  /* 0x0000000103037824 */ /* 0x000fe200078e0205 */
[----:B0-----:R-:W-:Y:S01]  /*e840*/  ISETP.NE.U32.AND P0, PT, R20, RZ, PT ;  /* 0x000000ff1400720c */ /* 0x001fe20003f05070 */
[----:B------:R-:W-:Y:S02]  /*e850*/  IMAD.MOV.U32 R5, RZ, RZ, -0x1 ;  /* 0xffffffffff057424 */ /* 0x000fe400078e00ff */
[----:B------:R-:W-:Y:S02]  /*e860*/  FMUL R0, R0, UR6 ;  /* 0x0000000600007c20 */ /* 0x000fe40008400000 */
[----:B------:R-:W0:Y:S01]  /*e870*/  LDC R13, c[0x0][0x148] ;  /* 0x00005200ff0d7b82 */ /* 0x000e220000000800 */
[----:B--2---:R-:W-:Y:S01]  /*e880*/  SHF.R.U64 R10, R2, R4, R3 ;  /* 0x00000004020a7219 */ /* 0x004fe20000001203 */
[----:B------:R2:W0:Y:S01]  /*e890*/  F2I.U32.TRUNC.NTZ R12, R0 ;  /* 0x00000000000c7305 */ /* 0x000422000020f000 */
[----:B------:R-:W-:-:S02]  /*e8a0*/  ISETP.NE.AND.EX P0, PT, R21, RZ, PT, P0 ;  /* 0x000000ff1500720c */ /* 0x000fc40003f05300 */
[----:B------:R-:W-:-:S03]  /*e8b0*/  SHF.R.U32.HI R3, RZ, R4, R3 ;  /* 0x00000004ff037219 */ /* 0x000fc60000011603 */
[----:B------:R-:W0:Y:S01]  /*e8c0*/  LDC R14, c[0x0][0x600] ;  /* 0x00018000ff0e7b82 */ /* 0x000e220000000800 */
[-CC-:B-----5:R-:W-:Y:S02]  /*e8d0*/  SHF.R.U64 R8, R10, R6.reuse, R3.reuse ;  /* 0x000000060a087219 */ /* 0x1a0fe40000001203 */
[----:B------:R-:W-:-:S05]  /*e8e0*/  SHF.R.U32.HI R3, RZ, R6, R3 ;  /* 0x00000006ff037219 */ /* 0x000fca0000011603 */
[----:B------:R-:W0:Y:S01]  /*e8f0*/  LDC R19, c[0x0][0x648] ;  /* 0x00019200ff137b82 */ /* 0x000e220000000800 */
[-CC-:B-1----:R-:W-:Y:S02]  /*e900*/  SHF.R.U64 R11, R8, R18.reuse, R3.reuse ;  /* 0x00000012080b7219 */ /* 0x182fe40000001203 */
[-C--:B------:R-:W-:Y:S02]  /*e910*/  SHF.L.U32 R5, R5, R18.reuse, RZ ;  /* 0x0000001205057219 */ /* 0x080fe400000006ff */
[-C--:B------:R-:W-:Y:S01]  /*e920*/  SHF.R.U32.HI R3, RZ, R18.reuse, R3 ;  /* 0x00000012ff037219 */ /* 0x080fe20000011603 */
[----:B------:R-:W-:Y:S01]  /*e930*/  IMAD.MOV.U32 R2, RZ, RZ, R11 ;  /* 0x000000ffff027224 */ /* 0x000fe200078e000b */
[----:B------:R-:W-:Y:S01]  /*e940*/  SHF.L.U32 R40, R7, R18, RZ ;  /* 0x0000001207287219 */ /* 0x000fe200000006ff */
[----:B------:R-:W1:Y:S01]  /*e950*/  LDC R22, c[0x0][0x638] ;  /* 0x00018e00ff167b82 */ /* 0x000e620000000800 */
[----:B------:R-:W-:-:S07]  /*e960*/  LOP3.LUT R17, RZ, R5, RZ, 0x33, !PT ;  /* 0x00000005ff117212 */ /* 0x000fce00078e33ff */
[----:B------:R-:W0:Y:S01]  /*e970*/  LDC R23, c[0x0][0x610] ;  /* 0x00018400ff177b82 */ /* 0x000e220000000800 */
[----:B--2---:R-:W-:Y:S05]  /*e980*/  @!P0 BRA `(.L_x_292) ;  /* 0x0000000000288947 */ /* 0x004fea0003800000 */
[----:B------:R-:W2:Y:S02]  /*e990*/  LDC R0, c[0x0][0x64c] ;  /* 0x00019300ff007b82 */ /* 0x000ea40000000800 */
[----:B--2---:R-:W-:-:S05]  /*e9a0*/  IADD3 R7, P0, R11, R0, RZ ;  /* 0x000000000b077210 */ /* 0x004fca0007f1e0ff */
        /* <DEDUP_REMOVED lines=8> */
.L_x_292:
[----:B0-----:R-:W-:Y:S01]  /*ea30*/  SHF.R.U64 R0, R2, R19, R3 ;  /* 0x0000001302007219 */ /* 0x001fe20000001203 */
[----:B------:R-:W-:Y:S01]  /*ea40*/  VIADD R3, R14, 0xffffffff ;  /* 0xffffffff0e037836 */ /* 0x000fe20000000000 */
[----:B------:R-:W-:Y:S01]  /*ea50*/  LOP3.LUT R5, R8, R17, RZ, 0xc0, !PT ;  /* 0x0000001108057212 */ /* 0x000fe200078ec0ff */
[----:B------:R-:W-:Y:S01]  /*ea60*/  IMAD.MOV R12, RZ, RZ, -R12 ;  /* 0x000000ffff0c7224 */ /* 0x000fe200078e0a0c */
[----:B------:R-:W-:Y:S01]  /*ea70*/  R2UR UR12, R24 ;  /* 0x00000000180c72ca */ /* 0x000fe200000e0000 */
[----:B------:R-:W-:Y:S01]  /*ea80*/  IMAD.MOV R2, RZ, RZ, -R0 ;  /* 0x000000ffff027224 */ /* 0x000fe200078e0a00 */
[----:B------:R-:W-:Y:S01]  /*ea90*/  LOP3.LUT R3, R10, R3, RZ, 0xc0, !PT ;  /* 0x000000030a037212 */ /* 0x000fe200078ec0ff */
[----:B------:R-:W-:Y:S02]  /*eaa0*/  IMAD R40, R40, R0, R5 ;  /* 0x0000000028287224 */ /* 0x000fe400078e0205 */
[----:B------:R-:W-:Y:S02]  /*eab0*/  @P4 IMAD R15, R13, R12, R16 ;  /* 0x0000000c0d0f4224 */ /* 0x000fe400078e0210 */
[----:B-1----:R-:W-:-:S02]  /*eac0*/  IMAD R0, R2, R22, R11 ;  /* 0x0000001602007224 */ /* 0x002fc400078e020b */
[----:B------:R-:W-:Y:S02]  /*ead0*/  IMAD R40, R40, R23, R15 ;  /* 0x0000001728287224 */ /* 0x000fe400078e020f */
[----:B------:R-:W-:Y:S02]  /*eae0*/  IMAD R3, R0, R14, R3 ;  /* 0x0000000e00037224 */ /* 0x000fe400078e0203 */
[----:B------:R-:W-:-:S03]  /*eaf0*/  IMAD.MOV.U32 R0, RZ, RZ, 0x1 ;  /* 0x00000001ff007424 */ /* 0x000fc600078e00ff */
[----:B------:R-:W-:Y:S02]  /*eb00*/  SEL R2, R3, R40, !P4 ;  /* 0x0000002803027207 */ /* 0x000fe40006000000 */
[----:B------:R-:W-:-:S03]  /*eb10*/  SEL R40, R40, R3, !P4 ;  /* 0x0000000328287207 */ /* 0x000fc60006000000 */
[----:B------:R2:W-:Y:S04]  /*eb20*/  STL [R1+0x78], R2 ;  /* 0x0000780201007387 */ /* 0x0005e80000100800 */
.L_x_290:
[----:B------:R-:W-:Y:S01]  /*eb30*/  UIADD3 UR5, UR9, UR5, URZ ;  /* 0x0000000509057290 */ /* 0x000fe2000fffe03f */
[----:B------:R0:W-:Y:S01]  /*eb40*/  STL [R1+0x7c], R40 ;  /* 0x00007c2801007387 */ /* 0x0001e20000100800 */
[----:B------:R-:W-:Y:S02]  /*eb50*/  LOP3.LUT P0, RZ, R0, 0xff, RZ, 0xc0, !PT ;  /* 0x000000ff00ff7812 */ /* 0x000fe4000780c0ff */
[----:B------:R-:W-:Y:S02]  /*eb60*/  USHF.R.U32.HI UR6, URZ, 0x2, UR5 ;  /* 0x000000023f067899 */ /* 0x000fe40008011605 */
[----:B------:R-:W-:Y:S02]  /*eb70*/  UISETP.GT.U32.AND UP0, UPT, UR5, 0x3, UPT ;  /* 0x000000030500788c */ /* 0x000fe4000bf04070 */
[----:B------:R-:W-:Y:S02]  /*eb80*/  ULOP3.LUT UR6, UR6, 0x1, URZ, 0xc0, !UPT ;  /* 0x0000000106067892 */ /* 0x000fe4000f8ec03f */
[----:B------:R-:W-:-:S02]  /*eb90*/  UISETP.LT.U32.AND UP0, UPT, UR9, 0x4, UP0 ;  /* 0x000000040900788c */ /* 0x000fc40008701070 */
[----:B------:R-:W-:Y:S02]  /*eba0*/  UISETP.NE.U32.AND UP1, UPT, UR6, 0x1, UPT ;  /* 0x000000010600788c */ /* 0x000fe4000bf25070 */
[----:B------:R-:W-:Y:S02]  /*ebb0*/  USEL UR7, URZ, 0x1, !UP0 ;  /* 0x000000013f077887 */ /* 0x000fe4000c000000 */
[----:B------:R-:W-:Y:S02]  /*ebc0*/  UISETP.GT.U32.AND UP1, UPT, UR9, 0x3, !UP1 ;  /* 0x000000030900788c */ /* 0x000fe4000cf24070 */
[----:B------:R-:W-:Y:S02]  /*ebd0*/  ULOP3.LUT UR5, UR5, 0x3, URZ, 0xc0, !UPT ;  /* 0x0000000305057892 */ /* 0x000fe4000f8ec03f */
[----:B------:R-:W-:-:S04]  /*ebe0*/  USEL UR6, URZ, 0x1, !UP1 ;  /* 0x000000013f067887 */ /* 0x000fc8000c800000 */
[----:B------:R-:W-:Y:S01]  /*ebf0*/  ULOP3.LUT UR4, UR6, UR4, UR7, 0x96, !UPT ;  /* 0x0000000406047292 */ /* 0x000fe2000f8e9607 */
[----:B0-----:R-:W-:Y:S11]  /*ec00*/  @P0 BRA `(.L_x_293) ;  /* 0xffffff2400040947 */ /* 0x001ff6000383ffff */
[----:B------:R-:W-:Y:S05]  /*ec10*/  EXIT ;  /* 0x000000000000794d */ /* 0x000fea0003800000 */
.L_x_3:
[----:B------:R-:W2:Y:S01]  /*ec20*/  LDL R16, [R1+0x74] ;  /* 0x0000740001107983 */ /* 0x000ea20000100800 */
[----:B------:R-:W-:-:S03]  /*ec30*/  ULDC.64 UR4, c[0x0][0x650] ;  /* 0x0001940000047ab9 */ /* 0x000fc60000000a00 */
[----:B------:R-:W3:Y:S01]  /*ec40*/  LDL R17, [R1+0x70] ;  /* 0x0000700001117983 */ /* 0x000ee20000100800 */
[----:B------:R-:W-:Y:S01]  /*ec50*/  PRMT R4, RZ, 0x7610, R4 ;  /* 0x00007610ff047816 */ /* 0x000fe20000000004 */
[----:B------:R-:W-:Y:S02]  /*ec60*/  IMAD.MOV.U32 R5, RZ, RZ, -0x1 ;  /* 0xffffffffff057424 */ /* 0x000fe400078e00ff */
[----:B------:R-:W-:Y:S02]  /*ec70*/  IMAD.MOV.U32 R6, RZ, RZ, -0x1 ;  /* 0xffffffffff067424 */ /* 0x000fe400078e00ff */
[----:B------:R-:W-:Y:S01]  /*ec80*/  IMAD.MOV.U32 R11, RZ, RZ, -0x1 ;  /* 0xffffffffff0b7424 */ /* 0x000fe200078e00ff */
[----:B--2---:R-:W-:-:S04]  /*ec90*/  ISETP.GE.U32.AND P0, PT, R16, UR4, PT ;  /* 0x0000000410007c0c */ /* 0x004fc8000bf06070 */
[----:B---3--:R-:W-:-:S13]  /*eca0*/  ISETP.GE.U32.AND.EX P0, PT, R17, UR5, PT, P0 ;  /* 0x0000000511007c0c */ /* 0x008fda000bf06100 */
[----:B------:R-:W-:Y:S05]  /*ecb0*/  @P0 BRA `(.L_x_294) ;  /* 0x00000004005c0947 */ /* 0x000fea0003800000 */
        /* <DEDUP_REMOVED lines=18> */
.L_x_295:
[-CC-:B------:R-:W-:Y:S01]  /*ede0*/  SHF.R.U64 R11, R8, R12.reuse, R9.reuse ;  /* 0x0000000c080b7219 */ /* 0x180fe20000001209 */
[----:B------:R-:W0:Y:S01]  /*edf0*/  LDC.64 R20, c[0x0][0x640] ;  /* 0x00019000ff147b82 */ /* 0x000e220000000a00 */
[----:B------:R-:W-:Y:S01]  /*ee00*/  SHF.R.U32.HI R3, RZ, R12, R9 ;  /* 0x0000000cff037219 */ /* 0x000fe20000011609 */
[----:B------:R-:W-:Y:S01]  /*ee10*/  ULDC UR4, c[0x0][0x150] ;  /* 0x0000540000047ab9 */ /* 0x000fe20000000800 */
[----:B------:R-:W-:Y:S01]  /*ee20*/  IADD3 R7, P0, RZ, -R11, RZ ;  /* 0x8000000bff077210 */ /* 0x000fe20007f1e0ff */
[----:B------:R-:W-:Y:S01]  /*ee30*/  IMAD.MOV.U32 R4, RZ, RZ, R16 ;  /* 0x000000ffff047224 */ /* 0x000fe200078e0010 */
[----:B------:R-:W-:Y:S01]  /*ee40*/  I2FP.F32.U32 R6, R2 ;  /* 0x0000000200067245 */ /* 0x000fe20000201000 */
[----:B------:R-:W-:Y:S02]  /*ee50*/  IMAD.MOV.U32 R5, RZ, RZ, R17 ;  /* 0x000000ffff057224 */ /* 0x000fe400078e0011 */
[----:B------:R-:W1:Y:S01]  /*ee60*/  LDC R10, c[0x0][0x618] ;  /* 0x00018600ff0a7b82 */ /* 0x000e620000000800 */
[----:B------:R-:W-:-:S02]  /*ee70*/  IMAD.X R3, RZ, RZ, ~R3, P0 ;  /* 0x000000ffff037224 */ /* 0x000fc400000e0e03 */
[----:B------:R-:W-:Y:S01]  /*ee80*/  FMUL R9, R6, UR4 ;  /* 0x0000000406097c20 */ /* 0x000fe20008400000 */
[----:B------:R-:W-:Y:S01]  /*ee90*/  IMAD.WIDE.U32 R4, R7, R14, R4 ;  /* 0x0000000e07047225 */ /* 0x000fe200078e0004 */
[----:B------:R-:W-:-:S03]  /*eea0*/  ULDC UR4, c[0x0][0x154] ;  /* 0x0000550000047ab9 */ /* 0x000fc60000000800 */
[----:B------:R-:W-:Y:S01]  /*eeb0*/  IMAD R6, R3, R14, RZ ;  /* 0x0000000e03067224 */ /* 0x000fe200078e02ff */
[----:B------:R-:W2:Y:S01]  /*eec0*/  LDC R13, c[0x0][0x144] ;  /* 0x00005100ff0d7b82 */ /* 0x000ea20000000800 */
[----:B------:R-:W3:Y:S02]  /*eed0*/  F2I.U32.TRUNC.NTZ R9, R9 ;  /* 0x0000000900097305 */ /* 0x000ee4000020f000 */
[----:B------:R-:W-:Y:S02]  /*eee0*/  IMAD R3, R7, R15, R6 ;  /* 0x0000000f07037224 */ /* 0x000fe400078e0206 */
[----:B------:R-:W-:Y:S02]  /*eef0*/  IMAD.MOV.U32 R6, RZ, RZ, -0x1 ;  /* 0xffffffffff067424 */ /* 0x000fe400078e00ff */
[----:B------:R-:W-:Y:S01]  /*ef00*/  IMAD.IADD R3, R5, 0x1, R3 ;  /* 0x0000000105037824 */ /* 0x000fe200078e0203 */
[----:B------:R-:W4:Y:S01]  /*ef10*/  LDC R12, c[0x0][0x608] ;  /* 0x00018200ff0c7b82 */ /* 0x000f220000000800 */
[----:B------:R-:W-:-:S02]  /*ef20*/  I2FP.F32.U32 R5, R0 ;  /* 0x0000000000057245 */ /* 0x000fc40000201000 */
[----:B0-----:R-:W-:-:S03]  /*ef30*/  ISETP.NE.U32.AND P0, PT, R20, RZ, PT ;  /* 0x000000ff1400720c */ /* 0x001fc60003f05070 */
[----:B------:R-:W-:Y:S01]  /*ef40*/  FMUL R5, R5, UR4 ;  /* 0x0000000405057c20 */ /* 0x000fe20008400000 */
[----:B------:R-:W-:Y:S01]  /*ef50*/  ISETP.NE.AND.EX P0, PT, R21, RZ, PT, P0 ;  /* 0x000000ff1500720c */ /* 0x000fe20003f05300 */
[----:B------:R-:W0:Y:S01]  /*ef60*/  LDC R7, c[0x0][0x658] ;  /* 0x00019600ff077b82 */ /* 0x000e220000000800 */
[-C--:B-1----:R-:W-:Y:S01]  /*ef70*/  SHF.R.U64 R8, R4, R10.reuse, R3 ;  /* 0x0000000a04087219 */ /* 0x082fe20000001203 */
[----:B---3--:R-:W-:Y:S01]  /*ef80*/  IMAD.MOV R4, RZ, RZ, -R9 ;  /* 0x000000ffff047224 */ /* 0x008fe200078e0a09 */
[----:B------:R-:W-:Y:S02]  /*ef90*/  SHF.R.U32.HI R3, RZ, R10, R3 ;  /* 0x0000000aff037219 */ /* 0x000fe40000011603 */
[----:B------:R1:W3:Y:S03]  /*efa0*/  F2I.U32.TRUNC.NTZ R10, R5 ;  /* 0x00000005000a7305 */ /* 0x0002e6000020f000 */
[----:B------:R-:W1:Y:S01]  /*efb0*/  LDC R17, c[0x0][0x148] ;  /* 0x00005200ff117b82 */ /* 0x000e620000000800 */
[----:B--2---:R-:W-:-:S02]  /*efc0*/  IMAD R19, R13, R4, R2 ;  /* 0x000000040d137224 */ /* 0x004fc400078e0202 */
[----:B------:R-:W-:-:S05]  /*efd0*/  IMAD.MOV.U32 R4, RZ, RZ, 0x1 ;  /* 0x00000001ff047424 */ /* 0x000fca00078e00ff */
[----:B------:R-:W2:Y:S01]  /*efe0*/  LDC R14, c[0x0][0x600] ;  /* 0x00018000ff0e7b82 */ /* 0x000ea20000000800 */
[-CC-:B----4-:R-:W-:Y:S02]  /*eff0*/  SHF.R.U64 R13, R8, R12.reuse, R3.reuse ;  /* 0x0000000c080d7219 */ /* 0x190fe40000001203 */
[----:B------:R-:W-:-:S05]  /*f000*/  SHF.R.U32.HI R2, RZ, R12, R3 ;  /* 0x0000000cff027219 */ /* 0x000fca0000011603 */
[----:B------:R-:W4:Y:S01]  /*f010*/  LDC R16, c[0x0][0x648] ;  /* 0x00019200ff107b82 */ /* 0x000f220000000800 */
[-CC-:B0-----:R-:W-:Y:S02]  /*f020*/  SHF.R.U64 R15, R13, R7.reuse, R2.reuse ;  /* 0x000000070d0f7219 */ /* 0x181fe40000001202 */
[-C--:B------:R-:W-:Y:S02]  /*f030*/  SHF.L.U32 R6, R6, R7.reuse, RZ ;  /* 0x0000000706067219 */ /* 0x080fe400000006ff */
[-C--:B------:R-:W-:Y:S01]  /*f040*/  SHF.R.U32.HI R3, RZ, R7.reuse, R2 ;  /* 0x00000007ff037219 */ /* 0x080fe20000011602 */
[----:B------:R-:W-:Y:S01]  /*f050*/  IMAD.MOV.U32 R2, RZ, RZ, R15 ;  /* 0x000000ffff027224 */ /* 0x000fe200078e000f */
[----:B------:R-:W-:Y:S01]  /*f060*/  SHF.L.U32 R12, R4, R7, RZ ;  /* 0x00000007040c7219 */ /* 0x000fe200000006ff */
[----:B------:R-:W0:Y:S01]  /*f070*/  LDC R18, c[0x0][0x638] ;  /* 0x00018e00ff127b82 */ /* 0x000e220000000800 */
[----:B------:R-:W-:-:S07]  /*f080*/  LOP3.LUT R22, RZ, R6, RZ, 0x33, !PT ;  /* 0x00000006ff167212 */ /* 0x000fce00078e33ff */
        /* <DEDUP_REMOVED lines=12> */
.L_x_296:
[----:B----4-:R-:W-:Y:S01]  /*f150*/  SHF.R.U64 R3, R2, R16, R3 ;  /* 0x0000001002037219 */ /* 0x010fe20000001203 */
[----:B--2---:R-:W-:Y:S01]  /*f160*/  VIADD R5, R14, 0xffffffff ;  /* 0xffffffff0e057836 */ /* 0x004fe20000000000 */
[----:B------:R-:W-:Y:S01]  /*f170*/  LOP3.LUT R2, R13, R22, RZ, 0xc0, !PT ;  /* 0x000000160d027212 */ /* 0x000fe200078ec0ff */
[----:B------:R-:W-:Y:S02]  /*f180*/  IMAD.MOV R10, RZ, RZ, -R10 ;  /* 0x000000ffff0a7224 */ /* 0x000fe400078e0a0a */
[----:B------:R-:W-:Y:S02]  /*f190*/  IMAD.MOV R4, RZ, RZ, -R3 ;  /* 0x000000ffff047224 */ /* 0x000fe400078e0a03 */
[----:B------:R-:W-:Y:S01]  /*f1a0*/  IMAD R2, R12, R3, R2 ;  /* 0x000000030c027224 */ /* 0x000fe200078e0202 */
[----:B------:R-:W-:Y:S01]  /*f1b0*/  LOP3.LUT R3, R8, R5, RZ, 0xc0, !PT ;  /* 0x0000000508037212 */ /* 0x000fe200078ec0ff */
[----:B------:R-:W-:Y:S02]  /*f1c0*/  @P4 IMAD R19, R17, R10, R0 ;  /* 0x0000000a11134224 */ /* 0x000fe400078e0200 */
[----:B0-----:R-:W-:-:S02]  /*f1d0*/  IMAD R0, R4, R18, R15 ;  /* 0x0000001204007224 */ /* 0x001fc400078e020f */
[----:B------:R-:W-:Y:S02]  /*f1e0*/  IMAD R5, R2, R23, R19 ;  /* 0x0000001702057224 */ /* 0x000fe400078e0213 */
[----:B------:R-:W-:Y:S02]  /*f1f0*/  IMAD R0, R0, R14, R3 ;  /* 0x0000000e00007224 */ /* 0x000fe400078e0203 */
[----:B------:R-:W-:-:S03]  /*f200*/  IMAD.MOV.U32 R4, RZ, RZ, 0x1 ;  /* 0x00000001ff047424 */ /* 0x000fc600078e00ff */
[----:B------:R-:W-:Y:S02]  /*f210*/  SEL R6, R0, R5, !P4 ;  /* 0x0000000500067207 */ /* 0x000fe40006000000 */
[----:B------:R-:W-:-:S07]  /*f220*/  SEL R5, R5, R0, !P4 ;  /* 0x0000000005057207 */ /* 0x000fce0006000000 */
.L_x_294:
[----:B------:R-:W-:-:S08]  /*f230*/  NOP ;  /* 0x0000000000007918 */ /* 0x000fd00000000000 */
[----:B------:R-:W0:-:S00]  /*f240*/  USETMAXREG.DEALLOC.CTAPOOL 0x28 ;  /* 0x00000028000079c8 */ /* 0x000e0000080e0500 */
[----:B------:R-:W-:-:S13]  /*f250*/  ISETP.NE.AND P0, PT, RZ, UR8, PT ;  /* 0x00000008ff007c0c */ /* 0x000fda000bf05270 */
[----:B------:R-:W-:Y:S05]  /*f260*/  @P0 EXIT ;  /* 0x000000000000094d */ /* 0x000fea0003800000 */
[----:B0-----:R-:W-:Y:S01]  /*f270*/  LOP3.LUT P0, RZ, R4, 0xff, RZ, 0xc0, !PT ;  /* 0x000000ff04ff7812 */ /* 0x001fe2000780c0ff */
[----:B------:R-:W-:Y:S02]  /*f280*/  IMAD.MOV.U32 R0, RZ, RZ, 0x1 ;  /* 0x00000001ff007424 */ /* 0x000fe400078e00ff */
[----:B------:R-:W-:-:S10]  /*f290*/  IMAD.MOV.U32 R8, RZ, RZ, RZ ;  /* 0x000000ffff087224 */ /* 0x000fd400078e00ff */
[----:B------:R-:W-:Y:S05]  /*f2a0*/  @!P0 BRA `(.L_x_297) ;  /* 0x0000000c00548947 */ /* 0x000fea0003800000 */
[----:B------:R-:W0:Y:S01]  /*f2b0*/  S2R R2, SR_TID.X ;  /* 0x0000000000027919 */ /* 0x000e220000002100 */
[----:B------:R-:W-:Y:S01]  /*f2c0*/  ULDC UR4, c[0x0][0x28c] ;  /* 0x0000a30000047ab9 */ /* 0x000fe20000000800 */
[----:B------:R-:W-:Y:S01]  /*f2d0*/  ULDC UR6, c[0x0][0x658] ;  /* 0x0001960000067ab9 */ /* 0x000fe20000000800 */
[----:B------:R-:W-:Y:S01]  /*f2e0*/  UIADD3 UR10, UR4, 0x7f, URZ ;  /* 0x0000007f040a7890 */ /* 0x000fe2000fffe03f */
[----:B------:R-:W-:Y:S01]  /*f2f0*/  BSSY B0, `(.L_x_297) ;  /* 0x00000d0000007945 */ /* 0x000fe20003800000 */
[----:B------:R-:W-:Y:S01]  /*f300*/  UMOV UR7, 0xffffffff ;  /* 0xffffffff00077882 */ /* 0x000fe20000000000 */
[----:B------:R-:W-:Y:S01]  /*f310*/  ULDC UR5, c[0x0][0x600] ;  /* 0x0001800000057ab9 */ /* 0x000fe20000000800 */
[----:B------:R-:W-:Y:S01]  /*f320*/  UMOV UR9, 0x1 ;  /* 0x0000000100097882 */ /* 0x000fe20000000000 */
[----:B------:R-:W-:Y:S01]  /*f330*/  USHF.L.U32 UR7, UR7, UR6, URZ ;  /* 0x0000000607077299 */ /* 0x000fe2000800063f */
[----:B------:R-:W-:Y:S01]  /*f340*/  IMAD.MOV.U32 R9, RZ, RZ, 0x1 ;  /* 0x00000001ff097424 */ /* 0x000fe200078e00ff */
[----:B------:R-:W-:Y:S01]  /*f350*/  UIADD3 UR4, UR5, -0x1, URZ ;  /* 0xffffffff05047890 */ /* 0x000fe2000fffe03f */
[----:B------:R-:W-:Y:S01]  /*f360*/  IMAD.MOV.U32 R0, RZ, RZ, 0x1 ;  /* 0x00000001ff007424 */ /* 0x000fe200078e00ff */
[----:B------:R-:W-:Y:S01]  /*f370*/  USHF.R.S32.HI UR11, URZ, 0x1f, UR10 ;  /* 0x0000001f3f0b7899 */ /* 0x000fe2000801140a */
[----:B------:R-:W-:Y:S01]  /*f380*/  IMAD.MOV.U32 R8, RZ, RZ, RZ ;  /* 0x000000ffff087224 */ /* 0x000fe200078e00ff */
[----:B------:R-:W-:Y:S01]  /*f390*/  ULDC UR8, c[0x0][0xc] ;  /* 0x0000030000087ab9 */ /* 0x000fe20000000800 */
[----:B------:R-:W-:-:S02]  /*f3a0*/  USHF.L.U32 UR5, UR9, UR6, URZ ;  /* 0x0000000609057299 */ /* 0x000fc4000800063f */
[----:B------:R-:W-:Y:S01]  /*f3b0*/  ULEA.HI UR11, UR11, UR10, URZ, 0x7 ;  /* 0x0000000a0b0b7291 */ /* 0x000fe2000f8f383f */
[----:B------:R-:W-:Y:S01]  /*f3c0*/  ULDC UR9, c[0x0][0x10] ;  /* 0x0000040000097ab9 */ /* 0x000fe20000000800 */
[----:B------:R-:W-:Y:S02]  /*f3d0*/  ULOP3.LUT UR6, URZ, UR7, URZ, 0x33, !UPT ;  /* 0x000000073f067292 */ /* 0x000fe4000f8e333f */
[----:B------:R-:W-:Y:S01]  /*f3e0*/  UIMAD.WIDE.U32 UR8, UR8, UR9, URZ ;  /* 0x00000009080872a5 */ /* 0x000fe2000f8e003f */
[----:B------:R-:W-:Y:S01]  /*f3f0*/  ULDC UR7, c[0x0][0x14] ;  /* 0x0000050000077ab9 */ /* 0x000fe20000000800 */
[----:B------:R-:W-:Y:S02]  /*f400*/  USHF.R.S32.HI UR20, URZ, 0x7, UR11 ;  /* 0x000000073f147899 */ /* 0x000fe4000801140b */
[----:B------:R-:W-:Y:S02]  /*f410*/  UIMAD.WIDE.U32 UR22, UR8, UR7, URZ ;  /* 0x00000007081672a5 */ /* 0x000fe4000f8e003f */
[----:B------:R-:W-:-:S02]  /*f420*/  UIMAD UR18, UR9, UR7, URZ ;  /* 0x00000007091272a4 */ /* 0x000fc4000f8e023f */
[----:B------:R-:W-:Y:S01]  /*f430*/  ULOP3.LUT UR26, UR13, 0x2, URZ, 0xfc, !UPT ;  /* 0x000000020d1a7892 */ /* 0x000fe2000f8efc3f */
[C---:B0-----:R-:W-:Y:S01]  /*f440*/  LOP3.LUT P3, RZ, R2.reuse, 0x7f, RZ, 0xc0, !PT ;  /* 0x0000007f02ff7812 */ /* 0x041fe2000786c0ff */
[----:B------:R-:W-:Y:S01]  /*f450*/  UIADD3 UR18, UR23, UR18, URZ ;  /* 0x0000001217127290 */ /* 0x000fe2000fffe03f */
[----:B------:R-:W-:Y:S01]  /*f460*/  LOP3.LUT P0, RZ, R2, 0x1f, RZ, 0xc0, !PT ;  /* 0x0000001f02ff7812 */ /* 0x000fe2000780c0ff */
[----:B------:R-:W-:Y:S01]  /*f470*/  UIADD3 UR27, UR20, 0x1, URZ ;  /* 0x00000001141b7890 */ /* 0x000fe2000fffe03f */
[----:B------:R-:W-:Y:S02]  /*f480*/  ULDC.64 UR24, c[0x0][0x198] ;  /* 0x0000660000187ab9 */ /* 0x000fe40000000a00 */
[----:B------:R-:W-:-:S13]  /*f490*/  PLOP3.LUT P0, PT, P0, P3, PT, 0x8a, 0x0 ;  /* 0x000000000000781c */ /* 0x000fda0000707172 */
.L_x_309:
[----:B------:R-:W-:-:S03]  /*f4a0*/  UMOV UR7, 0xffffffff ;  /* 0xffffffff00077882 */ /* 0x000fc60000000000 */
[----:B------:R-:W-:Y:S05]  /*f4b0*/  BRA.DIV UR7, `(.L_x_298) ;  /* 0x0000000e07cc7947 */ /* 0x000fea000b800000 */
[----:B------:R-:W-:-:S13]  /*f4c0*/  ELECT P1, URZ, PT ;  /* 0x00000000003f782f */ /* 0x000fda0003820000 */
.L_x_320:
[----:B------:R-:W0:Y:S01]  /*f4d0*/  LDC R2, c[0x0][0x28c] ;  /* 0x0000a300ff027b82 */ /* 0x000e220000000800 */
[----:B------:R-:W-:Y:S01]  /*f4e0*/  BSSY B1, `(.L_x_299) ;  /* 0x0000038000017945 */ /* 0x000fe20003800000 */
[----:B0-----:R-:W-:-:S13]  /*f4f0*/  ISETP.LT.OR P1, PT, R2, 0x1, !P1 ;  /* 0x000000010200780c */ /* 0x001fda0004f21670 */
[----:B------:R-:W-:Y:S05]  /*f500*/  @P1 BRA `(.L_x_300) ;  /* 0x0000000000d41947 */ /* 0x000fea0003800000 */
[----:B------:R-:W-:Y:S02]  /*f510*/  IMAD.SHL.U32 R6, R6, 0x80, RZ ;  /* 0x0000008006067824 */ /* 0x000fe400078e00ff */
[----:B------:R-:W-:Y:S02]  /*f520*/  IMAD.SHL.U32 R7, R5, 0x100, RZ ;  /* 0x0000010005077824 */ /* 0x000fe400078e00ff */
[----:B------:R-:W-:Y:S02]  /*f530*/  IMAD.MOV.U32 R12, RZ, RZ, RZ ;  /* 0x000000ffff0c7224 */ /* 0x000fe400078e00ff */
[----:B------:R-:W-:Y:S02]  /*f540*/  IMAD.U32 R14, RZ, RZ, UR27 ;  /* 0x0000001bff0e7e24 */ /* 0x000fe4000f8e00ff */
[----:B------:R-:W-:Y:S02]  /*f550*/  IMAD.MOV.U32 R2, RZ, RZ, R0 ;  /* 0x000000ffff027224 */ /* 0x000fe400078e0000 */
[----:B------:R-:W-:-:S07]  /*f560*/  IMAD.MOV.U32 R3, RZ, RZ, R8 ;  /* 0x000000ffff037224 */ /* 0x000fce00078e0008 */
.L_x_304:
[----:B------:R-:W0:Y:S01]  /*f570*/  S2R R5, SR_CgaCtaId ;  /* 0x0000000000057919 */ /* 0x000e220000008800 */
[----:B------:R-:W-:-:S04]  /*f580*/  MOV R4, 0x400 ;  /* 0x0000040000047802 */ /* 0x000fc80000000f00 */
[----:B0-----:R-:W-:Y:S02]  /*f590*/  LEA R10, R5, R4, 0x18 ;  /* 0x00000004050a7211 */ /* 0x001fe400078ec0ff */
[----:B------:R-:W-:Y:S01]  /*f5a0*/  SHF.L.U32 R4, R2, 0x1f, RZ ;  /* 0x0000001f02047819 */ /* 0x000fe200000006ff */
[----:B------:R-:W0:Y:S02]  /*f5b0*/  @!P3 LDC R5, c[0x0][0x500] ;  /* 0x00014000ff05bb82 */ /* 0x000e240000000800 */
[----:B------:R-:W-:-:S04]  /*f5c0*/  IMAD R13, R3, 0x8, R10 ;  /* 0x00000008030d7824 */ /* 0x000fc800078e020a */
[----:B------:R-:W1:Y:S02]  /*f5d0*/  SYNCS.PHASECHK.TRANS64.TRYWAIT P1, [R13+URZ+0x20], R4 ;  /* 0x000020040d0075a7 */ /* 0x000e64000802017f */
[----:B-1----:R-:W-:Y:S05]  /*f5e0*/  @!P1 BRA `(.L_x_301) ;  /* 0x0000000c00a09947 */ /* 0x002fea0003800000 */
.L_x_321:
[----:B------:R-:W-:Y:S01]  /*f5f0*/  UPRMT UR7, UR26, 0x9910, URZ ;  /* 0x000099101a077896 */ /* 0x000fe2000800003f */
[----:B0-----:R0:W-:Y:S03]  /*f600*/  @!P3 SYNCS.ARRIVE.TRANS64 RZ, [R13+URZ], R5 ;  /* 0x000000050dffb9a7 */ /* 0x0011e6000800003f */
[----:B------:R-:W-:-:S06]  /*f610*/  UISETP.NE.AND UP0, UPT, UR7, 0x2, UPT ;  /* 0x000000020700788c */ /* 0x000fcc000bf05270 */
[----:B------:R-:W-:-:S13]  /*f620*/  PLOP3.LUT P1, PT, PT, PT, UP0, 0x80, 0x0 ;  /* 0x000000000000781c */ /* 0x000fda0003f2f008 */
[----:B0-----:R-:W-:Y:S05]  /*f630*/  @P1 BRA `(.L_x_302) ;  /* 0x0000000000041947 */ /* 0x001fea0003800000 */
[----:B------:R-:W-:Y:S01]  /*f640*/  BPT.TRAP 0x1 ;  /* 0x000000040000795c */ /* 0x000fe20000300000 */
.L_x_302:
[----:B------:R-:W-:Y:S05]  /*f650*/  @P0 BRA `(.L_x_303) ;  /* 0x0000000000040947 */ /* 0x000fea0003800000 */
[----:B------:R-:W-:Y:S01]  /*f660*/  BPT.TRAP 0x1 ;  /* 0x000000040000795c */ /* 0x000fe20000300000 */
.L_x_303:
[--C-:B-1----:R-:W-:Y:S01]  /*f670*/  IMAD R4, R3, 0x8000, R10.reuse ;  /* 0x0000800003047824 */ /* 0x102fe200078e020a */
[----:B------:R-:W-:Y:S01]  /*f680*/  R2UR UR9, R13 ;  /* 0x000000000d0972ca */ /* 0x000fe200000e0000 */
[----:B------:R-:W-:Y:S01]  /*f690*/  IMAD R10, R3, 0x4000, R10 ;  /* 0x00004000030a7824 */ /* 0x000fe200078e020a */
[----:B------:R-:W-:Y:S01]  /*f6a0*/  UIADD3 UR14, UP0, UR24, 0xf0, URZ ;  /* 0x000000f0180e7890 */ /* 0x000fe2000ff1e03f */
[----:B------:R-:W-:Y:S01]  /*f6b0*/  VIADD R14, R14, 0xffffffff ;  /* 0xffffffff0e0e7836 */ /* 0x000fe20000000000 */
[----:B------:R-:W-:Y:S01]  /*f6c0*/  R2UR UR7, R4 ;  /* 0x00000000040772ca */ /* 0x000fe200000e0000 */
[----:B------:R-:W-:Y:S01]  /*f6d0*/  UIADD3 UR28, UP1, UR24, 0x1f0, URZ ;  /* 0x000001f0181c7890 */ /* 0x000fe2000ff3e03f */
[----:B------:R-:W-:Y:S01]  /*f6e0*/  R2UR UR8, R10 ;  /* 0x000000000a0872ca */ /* 0x000fe200000e0000 */
[----:B------:R-:W-:Y:S01]  /*f6f0*/  UIADD3.X UR15, URZ, UR25, URZ, UP0, !UPT ;  /* 0x000000193f0f7290 */ /* 0x000fe200087fe43f */
[----:B------:R-:W-:Y:S01]  /*f700*/  R2UR UR11, R7 ;  /* 0x00000000070b72ca */ /* 0x000fe200000e0000 */
[----:B------:R-:W-:Y:S01]  /*f710*/  VIADD R3, R3, 0x1 ;  /* 0x0000000103037836 */ /* 0x000fe20000000000 */
[----:B------:R-:W-:Y:S01]  /*f720*/  R2UR UR10, R12 ;  /* 0x000000000c0a72ca */ /* 0x000fe200000e0000 */
[----:B------:R-:W-:Y:S01]  /*f730*/  UIADD3.X UR29, URZ, UR25, URZ, UP1, !UPT ;  /* 0x000000193f1d7290 */ /* 0x000fe20008ffe43f */
[----:B------:R-:W-:Y:S01]  /*f740*/  R2UR UR12, R11 ;  /* 0x000000000b0c72ca */ /* 0x000fe200000e0000 */
[----:B------:R-:W-:Y:S01]  /*f750*/  UMOV UR16, 0x0 ;  /* 0x0000000000107882 */ /* 0x000fe20000000000 */
[----:B------:R-:W-:Y:S01]  /*f760*/  R2UR UR21, R6 ;  /* 0x00000000061572ca */ /* 0x000fe200000e0000 */
[----:B------:R-:W-:Y:S01]  /*f770*/  UMOV UR17, 0x10000000 ;  /* 0x1000000000117882 */ /* 0x000fe20000000000 */
[----:B------:R-:W-:Y:S01]  /*f780*/  ISETP.GT.AND P2, PT, R14, 0x1, PT ;  /* 0x000000010e00780c */ /* 0x000fe20003f44270 */
[----:B------:R-:W-:Y:S01]  /*f790*/  UIADD3 UR7, UR7, 0x100, URZ ;  /* 0x0000010007077890 */ /* 0x000fe2000fffe03f */
[----:B------:R-:W-:Y:S01]  /*f7a0*/  ISETP.NE.AND P1, PT, R3, 0x4, PT ;  /* 0x000000040300780c */ /* 0x000fe20003f25270 */
[----:B------:R-:W-:Y:S01]  /*f7b0*/  UIADD3 UR19, UR8, 0x20100, URZ ;  /* 0x0002010008137890 */ /* 0x000fe2000fffe03f */
[----:B------:R-:W-:-:S02]  /*f7c0*/  VIADD R12, R12, 0x80 ;  /* 0x000000800c0c7836 */ /* 0x000fc40000000000 */
[----:B------:R-:W-:Y:S02]  /*f7d0*/  SEL R5, RZ, 0x1, P1 ;  /* 0x00000001ff057807 */ /* 0x000fe40000800000 */
[----:B------:R-:W-:Y:S01]  /*f7e0*/  UMOV UR8, UR7 ;  /* 0x0000000700087c82 */ /* 0x000fe20008000000 */
[----:B------:R-:W-:Y:S01]  /*f7f0*/  SEL R3, R3, RZ, P1 ;  /* 0x000000ff03037207 */ /* 0x000fe20000800000 */
[----:B------:R0:W-:Y:S01]  /*f800*/  UTMALDG.3D [UR8], [UR14], desc[UR16] ;  /* 0x000010080e0075b4 */ /* 0x0001e20008011000 */
[----:B------:R-:W-:Y:S01]  /*f810*/  LOP3.LUT R2, R2, R5, RZ, 0x3c, !PT ;  /* 0x0000000502027212 */ /* 0x000fe200078e3cff */
[----:B0-----:R-:W-:Y:S01]  /*f820*/  UMOV UR8, UR19 ;  /* 0x0000001300087c82 */ /* 0x001fe20008000000 */
[----:B------:R-:W-:Y:S02]  /*f830*/  UMOV UR11, UR21 ;  /* 0x00000015000b7c82 */ /* 0x000fe40008000000 */
[----:B------:R0:W-:Y:S02]  /*f840*/  UTMALDG.3D [UR8], [UR28], desc[UR16] ;  /* 0x000010081c0075b4 */ /* 0x0001e40008011000 */
[----:B0-----:R-:W-:Y:S05]  /*f850*/  @P2 BRA `(.L_x_304) ;  /* 0xfffffffc00442947 */ /* 0x001fea000383ffff */
.L_x_300:
[----:B------:R-:W-:Y:S05]  /*f860*/  BSYNC B1 ;  /* 0x0000000000017941 */ /* 0x000fea0003800000 */
.L_x_299:
[----:B------:R-:W2:Y:S01]  /*f870*/  LDL.LU R15, [R1+0x70] ;  /* 0x00007000010f7983 */ /* 0x000ea20000300800 */
[----:B------:R-:W-:Y:S01]  /*f880*/  LOP3.LUT P5, RZ, R9, 0xff, RZ, 0xc0, !PT ;  /* 0x000000ff09ff7812 */ /* 0x000fe200078ac0ff */
[----:B------:R-:W-:Y:S01]  /*f890*/  VIADD R8, R8, UR20 ;  /* 0x0000001408087c36 */ /* 0x000fe20008000000 */
[----:B------:R-:W-:Y:S01]  /*f8a0*/  ULDC.64 UR8, c[0x0][0x650] ;  /* 0x0001940000087ab9 */ /* 0x000fe20000000a00 */
[----:B------:R-:W3:Y:S01]  /*f8b0*/  LDL.LU R13, [R1+0x74] ;  /* 0x00007400010d7983 */ /* 0x000ee20000300800 */
[----:B------:R-:W-:Y:S01]  /*f8c0*/  IMAD.U32 R5, RZ, RZ, UR20 ;  /* 0x00000014ff057e24 */ /* 0x000fe2000f8e00ff */
[----:B------:R-:W-:Y:S01]  /*f8d0*/  BSSY B1, `(.L_x_305) ;  /* 0x000006f000017945 */ /* 0x000fe20003800000 */
[----:B------:R-:W-:Y:S01]  /*f8e0*/  ISETP.GT.U32.AND P1, PT, R8, 0x3, PT ;  /* 0x000000030800780c */ /* 0x000fe20003f24070 */
[----:B------:R-:W-:Y:S01]  /*f8f0*/  IMAD.MOV.U32 R6, RZ, RZ, -0x1 ;  /* 0xffffffffff067424 */ /* 0x000fe200078e00ff */
[----:B------:R-:W-:Y:S01]  /*f900*/  SHF.R.U32.HI R2, RZ, 0x2, R8 ;  /* 0x00000002ff027819 */ /* 0x000fe20000011608 */
[----:B------:R-:W-:Y:S01]  /*f910*/  IMAD.MOV.U32 R11, RZ, RZ, -0x1 ;  /* 0xffffffffff0b7424 */ /* 0x000fe200078e00ff */
[----:B------:R-:W-:Y:S01]  /*f920*/  ISETP.LT.U32.AND P1, PT, R5, 0x4, P1 ;  /* 0x000000040500780c */ /* 0x000fe20000f21070 */
[----:B------:R-:W-:Y:S01]  /*f930*/  IMAD.MOV.U32 R5, RZ, RZ, -0x1 ;  /* 0xffffffffff057424 */ /* 0x000fe200078e00ff */
[----:B------:R-:W-:Y:S01]  /*f940*/  LOP3.LUT R2, R2, 0x1, RZ, 0xc0, !PT ;  /* 0x0000000102027812 */ /* 0x000fe200078ec0ff */
[----:B------:R-:W0:Y:S01]  /*f950*/  @P5 S2R R4, SR_CgaCtaId ;  /* 0x0000000000045919 */ /* 0x000e220000008800 */
[----:B------:R-:W-:-:S02]  /*f960*/  @P5 MOV R3, 0x400 ;  /* 0x0000040000035802 */ /* 0x000fc40000000f00 */
[----:B------:R-:W-:Y:S01]  /*f970*/  ISETP.NE.U32.AND P2, PT, R2, 0x1, PT ;  /* 0x000000010200780c */ /* 0x000fe20003f45070 */
[----:B------:R-:W-:Y:S01]  /*f980*/  IMAD.U32 R2, RZ, RZ, UR20 ;  /* 0x00000014ff027e24 */ /* 0x000fe2000f8e00ff */
[----:B------:R-:W-:Y:S02]  /*f990*/  LOP3.LUT R8, R8, 0x3, RZ, 0xc0, !PT ;  /* 0x0000000308087812 */ /* 0x000fe400078ec0ff */
[----:B------:R-:W-:Y:S02]  /*f9a0*/  PRMT R9, RZ, 0x7610, R9 ;  /* 0x00007610ff097816 */ /* 0x000fe40000000009 */
[----:B------:R-:W-:-:S04]  /*f9b0*/  ISETP.GT.U32.AND P2, PT, R2, 0x3, !P2 ;  /* 0x000000030200780c */ /* 0x000fc80005744070 */
[----:B------:R-:W-:Y:S02]  /*f9c0*/  SEL R2, RZ, 0x1, !P2 ;  /* 0x00000001ff027807 */ /* 0x000fe40005000000 */
[----:B0-----:R-:W-:-:S04]  /*f9d0*/  @P5 LEA R3, R4, R3, 0x18 ;  /* 0x0000000304035211 */ /* 0x001fc800078ec0ff */
[----:B------:R0:W-:Y:S02]  /*f9e0*/  @P5 SYNCS.ARRIVE.TRANS64.A1T0 RZ, [R3+URZ+0x58], RZ ;  /* 0x000058ff03ff59a7 */ /* 0x0001e4000810003f */
[----:B0-----:R-:W-:-:S04]  /*f9f0*/  SEL R3, RZ, 0x1, !P1 ;  /* 0x00000001ff037807 */ /* 0x001fc80004800000 */
[----:B------:R-:W-:Y:S02]  /*fa00*/  LOP3.LUT R0, R2, R0, R3, 0x96, !PT ;  /* 0x0000000002007212 */ /* 0x000fe400078e9603 */
[----:B------:R-:W-:Y:S02]  /*fa10*/  PRMT R2, RZ, 0x7610, R2 ;  /* 0x00007610ff027816 */ /* 0x000fe40000000002 */
[----:B---3--:R-:W-:-:S04]  /*fa20*/  IADD3 R13, P5, R13, UR22, RZ ;  /* 0x000000160d0d7c10 */ /* 0x008fc8000ffbe0ff */
[----:B--2---:R-:W-:Y:S01]  /*fa30*/  IADD3.X R15, R15, UR18, RZ, P5, !PT ;  /* 0x000000120f0f7c10 */ /* 0x004fe2000affe4ff */
[----:B------:R0:W-:Y:S01]  /*fa40*/  STL [R1+0x74], R13 ;  /* 0x0000740d01007387 */ /* 0x0001e20000100800 */
[----:B------:R-:W-:-:S03]  /*fa50*/  ISETP.GE.U32.AND P5, PT, R13, UR8, PT ;  /* 0x000000080d007c0c */ /* 0x000fc6000bfa6070 */
[----:B------:R0:W-:Y:S01]  /*fa60*/  STL [R1+0x70], R15 ;  /* 0x0000700f01007387 */ /* 0x0001e20000100800 */
[----:B------:R-:W-:-:S13]  /*fa70*/  ISETP.GE.U32.AND.EX P1, PT, R15, UR9, PT, P5 ;  /* 0x000000090f007c0c */ /* 0x000fda000bf26150 */
[----:B0-----:R-:W-:Y:S05]  /*fa80*/  @P1 BRA `(.L_x_306) ;  /* 0x00000004004c1947 */ /* 0x001fea0003800000 */
[----:B------:R-:W-:Y:S01]  /*fa90*/  ULDC.64 UR8, c[0x0][0x628] ;  /* 0x00018a0000087ab9 */ /* 0x000fe20000000a00 */
[----:B------:R-:W0:Y:S01]  /*faa0*/  S2R R12, SR_CTAID.X ;  /* 0x00000000000c7919 */ /* 0x000e220000002500 */
[----:B------:R-:W-:Y:S01]  /*fab0*/  ISETP.NE.U32.AND P1, PT, RZ, UR8, PT ;  /* 0x00000008ff007c0c */ /* 0x000fe2000bf25070 */
[----:B------:R-:W-:Y:S01]  /*fac0*/  ULDC UR10, c[0x0][0x630] ;  /* 0x00018c00000a7ab9 */ /* 0x000fe20000000800 */
[----:B------:R-:W-:Y:S01]  /*fad0*/  IMAD.MOV.U32 R2, RZ, RZ, R13 ;  /* 0x000000ffff027224 */ /* 0x000fe200078e000d */
[----:B------:R-:W1:Y:S01]  /*fae0*/  S2R R10, SR_CTAID.Y ;  /* 0x00000000000a7919 */ /* 0x000e620000002600 */
[----:B------:R-:W-:Y:S01]  /*faf0*/  ISETP.NE.AND.EX P1, PT, RZ, UR9, PT, P1 ;  /* 0x00000009ff007c0c */ /* 0x000fe2000bf25310 */
[----:B------:R-:W-:-:S12]  /*fb00*/  IMAD.MOV.U32 R3, RZ, RZ, R15 ;  /* 0x000000ffff037224 */ /* 0x000fd800078e000f */
[----:B------:R-:W-:Y:S05]  /*fb10*/  @!P1 BRA `(.L_x_307) ;  /* 0x0000000000289947 */ /* 0x000fea0003800000 */
[----:B------:R-:W-:Y:S02]  /*fb20*/  ULDC UR7, c[0x0][0x634] ;  /* 0x00018d0000077ab9 */ /* 0x000fe40000000800 */
[----:B------:R-:W-:-:S05]  /*fb30*/  IADD3 R7, P1, R13, UR7, RZ ;  /* 0x000000070d077c10 */ /* 0x000fca000ff3e0ff */
[----:B------:R-:W-:-:S04]  /*fb40*/  IMAD.X R11, RZ, RZ, R15, P1 ;  /* 0x000000ffff0b7224 */ /* 0x000fc800008e060f */
[----:B------:R-:W-:-:S04]  /*fb50*/  IMAD.WIDE.U32 R4, R11, UR8, RZ ;  /* 0x000000080b047c25 */ /* 0x000fc8000f8e00ff */
[----:B------:R-:W-:-:S04]  /*fb60*/  IMAD.WIDE.U32 R4, P1, R7, UR9, R4 ;  /* 0x0000000907047c25 */ /* 0x000fc8000f820004 */
[----:B------:R-:W-:-:S04]  /*fb70*/  IMAD.WIDE.U32 R6, R7, UR8, RZ ;  /* 0x0000000807067c25 */ /* 0x000fc8000f8e00ff */
[----:B------:R-:W-:Y:S01]  /*fb80*/  IMAD.X R3, RZ, RZ, RZ, P1 ;  /* 0x000000ffff037224 */ /* 0x000fe200008e06ff */
[----:B------:R-:W-:Y:S01]  /*fb90*/  IADD3 RZ, P1, R7, R4, RZ ;  /* 0x0000000407ff7210 */ /* 0x000fe20007f3e0ff */
[----:B------:R-:W-:-:S04]  /*fba0*/  IMAD.MOV.U32 R2, RZ, RZ, R5 ;  /* 0x000000ffff027224 */ /* 0x000fc800078e0005 */
[----:B------:R-:W-:-:S08]  /*fbb0*/  IMAD.WIDE.U32.X R2, R11, UR9, R2, P1 ;  /* 0x000000090b027c25 */ /* 0x000fd000088e0402 */
.L_x_307:
[--C-:B------:R-:W-:Y:S01]  /*fbc0*/  SHF.R.U64 R11, R2, UR10, R3.reuse ;  /* 0x0000000a020b7c19 */ /* 0x100fe20008001203 */
[----:B------:R-:W-:Y:S01]  /*fbd0*/  ULDC.64 UR8, c[0x0][0x620] ;  /* 0x0001880000087ab9 */ /* 0x000fe20000000a00 */
[----:B------:R-:W-:Y:S01]  /*fbe0*/  SHF.R.U32.HI R2, RZ, UR10, R3 ;  /* 0x0000000aff027c19 */ /* 0x000fe20008011603 */
[----:B------:R-:W-:Y:S01]  /*fbf0*/  IMAD.MOV.U32 R3, RZ, RZ, R15 ;  /* 0x000000ffff037224 */ /* 0x000fe200078e000f */
[----:B------:R-:W-:Y:S01]  /*fc00*/  IADD3 R5, P1, RZ, -R11, RZ ;  /* 0x8000000bff057210 */ /* 0x000fe20007f3e0ff */
[----:B------:R-:W-:Y:S01]  /*fc10*/  ULDC UR7, c[0x0][0x150] ;  /* 0x0000540000077ab9 */ /* 0x000fe20000000800 */
[----:B0-----:R-:W-:Y:S01]  /*fc20*/  I2FP.F32.U32 R6, R12 ;  /* 0x0000000c00067245 */ /* 0x001fe20000201000 */
[----:B------:R-:W0:Y:S01]  /*fc30*/  LDC R7, c[0x0][0x144] ;  /* 0x00005100ff077b82 */ /* 0x000e220000000800 */
[----:B------:R-:W-:Y:S01]  /*fc40*/  ULDC.64 UR10, c[0x0][0x640] ;  /* 0x00019000000a7ab9 */ /* 0x000fe20000000a00 */
[----:B------:R-:W-:Y:S01]  /*fc50*/  IMAD.X R2, RZ, RZ, ~R2, P1 ;  /* 0x000000ffff027224 */ /* 0x000fe200008e0e02 */
[----:B------:R-:W-:Y:S01]  /*fc60*/  ISETP.NE.U32.AND P1, PT, RZ, UR10, PT ;  /* 0x0000000aff007c0c */ /* 0x000fe2000bf25070 */
[----:B------:R-:W-:Y:S01]  /*fc70*/  FMUL R6, R6, UR7 ;  /* 0x0000000706067c20 */ /* 0x000fe20008400000 */
[----:B------:R-:W-:Y:S01]  /*fc80*/  ULDC UR7, c[0x0][0x618] ;  /* 0x0001860000077ab9 */ /* 0x000fe20000000800 */
[----:B------:R-:W-:Y:S01]  /*fc90*/  IMAD R4, R2, UR8, RZ ;  /* 0x0000000802047c24 */ /* 0x000fe2000f8e02ff */
[----:B------:R-:W-:Y:S01]  /*fca0*/  ISETP.NE.AND.EX P1, PT, RZ, UR11, PT, P1 ;  /* 0x0000000bff007c0c */ /* 0x000fe2000bf25310 */
[----:B------:R-:W-:Y:S01]  /*fcb0*/  IMAD.MOV.U32 R2, RZ, RZ, R13 ;  /* 0x000000ffff027224 */ /* 0x000fe200078e000d */
[----:B------:R-:W2:Y:S01]  /*fcc0*/  LDC R15, c[0x0][0x148] ;  /* 0x00005200ff0f7b82 */ /* 0x000ea20000000800 */
[----:B------:R-:W3:Y:S02]  /*fcd0*/  F2I.U32.TRUNC.NTZ R6, R6 ;  /* 0x0000000600067305 */ /* 0x000ee4000020f000 */
[----:B------:R-:W-:Y:S01]  /*fce0*/  IMAD.WIDE.U32 R2, R5, UR8, R2 ;  /* 0x0000000805027c25 */ /* 0x000fe2000f8e0002 */
[----:B------:R-:W-:-:S03]  /*fcf0*/  ULDC UR8, c[0x0][0x154] ;  /* 0x0000550000087ab9 */ /* 0x000fc60000000800 */
[----:B------:R-:W-:Y:S01]  /*fd00*/  IMAD R5, R5, UR9, R4 ;  /* 0x0000000905057c24 */ /* 0x000fe2000f8e0204 */
[----:B------:R-:W-:-:S03]  /*fd10*/  ULDC UR9, c[0x0][0x608] ;  /* 0x0001820000097ab9 */ /* 0x000fc60000000800 */
[----:B------:R-:W-:-:S05]  /*fd20*/  IMAD.IADD R3, R3, 0x1, R5 ;  /* 0x0000000103037824 */ /* 0x000fca00078e0205 */
[----:B------:R-:W-:Y:S01]  /*fd30*/  SHF.R.U64 R13, R2, UR7, R3 ;  /* 0x00000007020d7c19 */ /* 0x000fe20008001203 */
[----:B---3--:R-:W-:Y:S01]  /*fd40*/  IMAD.MOV R6, RZ, RZ, -R6 ;  /* 0x000000ffff067224 */ /* 0x008fe200078e0a06 */
[----:B-1----:R-:W-:-:S03]  /*fd50*/  I2FP.F32.U32 R2, R10 ;  /* 0x0000000a00027245 */ /* 0x002fc60000201000 */
[----:B0-----:R-:W-:Y:S02]  /*fd60*/  IMAD R19, R7, R6, R12 ;  /* 0x0000000607137224 */ /* 0x001fe400078e020c */
[----:B------:R-:W-:Y:S01]  /*fd70*/  FMUL R4, R2, UR8 ;  /* 0x0000000802047c20 */ /* 0x000fe20008400000 */
[----:B------:R-:W-:Y:S01]  /*fd80*/  SHF.R.U32.HI R2, RZ, UR7, R3 ;  /* 0x00000007ff027c19 */ /* 0x000fe20008011603 */
[----:B------:R-:W-:Y:S02]  /*fd90*/  ULDC UR7, c[0x0][0x658] ;  /* 0x0001960000077ab9 */ /* 0x000fe40000000800 */
[----:B------:R0:W1:Y:S01]  /*fda0*/  F2I.U32.TRUNC.NTZ R18, R4 ;  /* 0x0000000400127305 */ /* 0x000062000020f000 */
[--C-:B------:R-:W-:Y:S02]  /*fdb0*/  SHF.R.U64 R16, R13, UR9, R2.reuse ;  /* 0x000000090d107c19 */ /* 0x100fe40008001202 */
[----:B------:R-:W-:-:S04]  /*fdc0*/  SHF.R.U32.HI R3, RZ, UR9, R2 ;  /* 0x00000009ff037c19 */ /* 0x000fc80008011602 */
[--C-:B------:R-:W-:Y:S02]  /*fdd0*/  SHF.R.U64 R14, R16, UR7, R3.reuse ;  /* 0x00000007100e7c19 */ /* 0x100fe40008001203 */
[----:B------:R-:W-:-:S03]  /*fde0*/  SHF.R.U32.HI R3, RZ, UR7, R3 ;  /* 0x00000007ff037c19 */ /* 0x000fc60008011603 */
[----:B------:R-:W-:Y:S01]  /*fdf0*/  IMAD.MOV.U32 R2, RZ, RZ, R14 ;  /* 0x000000ffff027224 */ /* 0x000fe200078e000e */
[----:B0-2---:R-:W-:Y:S06]  /*fe00*/  @!P1 BRA `(.L_x_308) ;  /* 0x0000000000289947 */ /* 0x005fec0003800000 */
        /* <DEDUP_REMOVED lines=10> */
.L_x_308:
[----:B------:R-:W-:Y:S01]  /*feb0*/  ULDC UR7, c[0x0][0x648] ;  /* 0x0001920000077ab9 */ /* 0x000fe20000000800 */
[----:B-1----:R-:W-:Y:S01]  /*fec0*/  IMAD.MOV R18, RZ, RZ, -R18 ;  /* 0x000000ffff127224 */ /* 0x002fe200078e0a12 */
[----:B------:R-:W-:Y:S01]  /*fed0*/  SHF.R.U64 R3, R2, UR7, R3 ;  /* 0x0000000702037c19 */ /* 0x000fe20008001203 */
[----:B------:R-:W-:Y:S01]  /*fee0*/  ULDC UR7, c[0x0][0x638] ;  /* 0x00018e0000077ab9 */ /* 0x000fe20000000800 */
[----:B------:R-:W-:Y:S01]  /*fef0*/  LOP3.LUT R2, R16, UR6, RZ, 0xc0, !PT ;  /* 0x0000000610027c12 */ /* 0x000fe2000f8ec0ff */
[----:B------:R-:W-:Y:S01]  /*ff00*/  @P4 IMAD R19, R15, R18, R10 ;  /* 0x000000120f134224 */ /* 0x000fe200078e020a */
[----:B------:R-:W-:Y:S01]  /*ff10*/  LOP3.LUT R13, R13, UR4, RZ, 0xc0, !PT ;  /* 0x000000040d0d7c12 */ /* 0x000fe2000f8ec0ff */
[----:B------:R-:W-:Y:S01]  /*ff20*/  IMAD.MOV R5, RZ, RZ, -R3 ;  /* 0x000000ffff057224 */ /* 0x000fe200078e0a03 */
[----:B------:R-:W-:Y:S01]  /*ff30*/  ULDC UR8, c[0x0][0x610] ;  /* 0x0001840000087ab9 */ /* 0x000fe20000000800 */
[----:B------:R-:W-:Y:S02]  /*ff40*/  IMAD R2, R3, UR5, R2 ;  /* 0x0000000503027c24 */ /* 0x000fe4000f8e0202 */
[----:B------:R-:W-:Y:S01]  /*ff50*/  IMAD R14, R5, UR7, R14 ;  /* 0x00000007050e7c24 */ /* 0x000fe2000f8e020e */
[----:B------:R-:W-:Y:S01]  /*ff60*/  ULDC UR7, c[0x0][0x600] ;  /* 0x0001800000077ab9 */ /* 0x000fe20000000800 */
[----:B------:R-:W-:-:S02]  /*ff70*/  IMAD R5, R2, UR8, R19 ;  /* 0x0000000802057c24 */ /* 0x000fc4000f8e0213 */
[----:B------:R-:W-:Y:S02]  /*ff80*/  IMAD R14, R14, UR7, R13 ;  /* 0x000000070e0e7c24 */ /* 0x000fe4000f8e020d */
[----:B------:R-:W-:-:S03]  /*ff90*/  IMAD.MOV.U32 R2, RZ, RZ, 0x1 ;  /* 0x00000001ff027424 */ /* 0x000fc600078e00ff */
[----:B------:R-:W-:Y:S02]  /*ffa0*/  SEL R6, R14, R5, !P4 ;  /* 0x000000050e067207 */ /* 0x000fe40006000000 */
[----:B------:R-:W-:-:S07]  /*ffb0*/  SEL R5, R5, R14, !P4 ;  /* 0x0000000e05057207 */ /* 0x000fce0006000000 */
.L_x_306:
[----:B------:R-:W-:Y:S05]  /*ffc0*/  BSYNC B1 ;  /* 0x0000000000017941 */ /* 0x000fea0003800000 */
.L_x_305:
[----:B------:R-:W-:-:S13]  /*ffd0*/  LOP3.LUT P1, RZ, R2, 0xff, RZ, 0xc0, !PT ;  /* 0x000000ff02ff7812 */ /* 0x000fda000782c0ff */
[----:B------:R-:W-:Y:S05]  /*ffe0*/  @P1 BRA `(.L_x_309) ;  /* 0xfffffff4002c1947 */ /* 0x000fea000383ffff */
[----:B------:R-:W-:Y:S05]  /*fff0*/  BSYNC B0 ;  /* 0x0000000000007941 */ /* 0x000fea0003800000 */
.L_x_297:
[----:B------:R-:W-:-:S03]  /*10000*/  UMOV UR7, 0xffffffff ;  /* 0xffffffff00077882 */ /* 0x000fc60000000000 */
[----:B------:R-:W-:Y:S05]  /*10010*/  BRA.DIV UR7, `(.L_x_310) ;  /* 0x0000000607287947 */ /* 0x000fea000b800000 */
[----:B------:R-:W-:-:S13]  /*10020*/  ELECT P0, URZ, PT ;  /* 0x00000000003f782f */ /* 0x000fda0003800000 */
.L_x_324:
[----:B------:R-:W-:Y:S04]  /*10030*/  BSSY B0, `(.L_x_311) ;  /* 0x000002c000007945 */ /* 0x000fe80003800000 */
[----:B------:R-:W-:Y:S05]  /*10040*/  @!P0 BRA `(.L_x_312) ;  /* 0x0000000000a88947 */ /* 0x000fea0003800000 */
[----:B------:R-:W-:-:S04]  /*10050*/  ULOP3.LUT UR7, UR13, 0x2, URZ, 0xfc, !UPT ;  /* 0x000000020d077892 */ /* 0x000fc8000f8efc3f */
[----:B------:R-:W-:-:S06]  /*10060*/  UISETP.NE.AND UP0, UPT, UR7, 0x3, UPT ;  /* 0x000000030700788c */ /* 0x000fcc000bf05270 */
[----:B------:R-:W-:-:S13]  /*10070*/  PLOP3.LUT P0, PT, PT, PT, UP0, 0x80, 0x0 ;  /* 0x000000000000781c */ /* 0x000fda0003f0f008 */
[----:B------:R-:W-:Y:S05]  /*10080*/  @!P0 BRA `(.L_x_313) ;  /* 0x0000000000048947 */ /* 0x000fea0003800000 */
[----:B------:R-:W-:Y:S01]  /*10090*/  BPT.TRAP 0x1 ;  /* 0x000000040000795c */ /* 0x000fe20000300000 */
.L_x_313:
[----:B------:R-:W0:Y:S01]  /*100a0*/  S2R R3, SR_CgaCtaId ;  /* 0x0000000000037919 */ /* 0x000e220000008800 */
[----:B------:R-:W-:-:S04]  /*100b0*/  MOV R2, 0x400 ;  /* 0x0000040000027802 */ /* 0x000fc80000000f00 */
[----:B0-----:R-:W-:Y:S02]  /*100c0*/  LEA R3, R3, R2, 0x18 ;  /* 0x0000000203037211 */ /* 0x001fe400078ec0ff */
[----:B------:R-:W-:-:S03]  /*100d0*/  SHF.L.U32 R2, R0, 0x1f, RZ ;  /* 0x0000001f00027819 */ /* 0x000fc600000006ff */
[----:B------:R-:W-:-:S04]  /*100e0*/  VIADD R3, R3, 0x20 ;  /* 0x0000002003037836 */ /* 0x000fc80000000000 */
[C---:B------:R-:W-:Y:S02]  /*100f0*/  IMAD R7, R8.reuse, 0x8, R3 ;  /* 0x0000000808077824 */ /* 0x040fe400078e0203 */
[----:B------:R-:W-:Y:S02]  /*10100*/  VIADD R8, R8, 0x1 ;  /* 0x0000000108087836 */ /* 0x000fe40000000000 */
[----:B------:R-:W0:Y:S03]  /*10110*/  SYNCS.PHASECHK.TRANS64.TRYWAIT P0, [R7+URZ], R2 ;  /* 0x00000002070075a7 */ /* 0x000e26000800017f */
[----:B------:R-:W-:-:S04]  /*10120*/  ISETP.NE.AND P1, PT, R8, 0x4, PT ;  /* 0x000000040800780c */ /* 0x000fc80003f25270 */
[----:B------:R-:W-:Y:S02]  /*10130*/  SEL R5, RZ, 0x1, P1 ;  /* 0x00000001ff057807 */ /* 0x000fe40000800000 */
[----:B------:R-:W-:Y:S02]  /*10140*/  SEL R8, R8, RZ, P1 ;  /* 0x000000ff08087207 */ /* 0x000fe40000800000 */
[----:B------:R-:W-:-:S03]  /*10150*/  LOP3.LUT R5, R0, R5, RZ, 0x3c, !PT ;  /* 0x0000000500057212 */ /* 0x000fc600078e3cff */
[----:B------:R-:W-:Y:S01]  /*10160*/  IMAD R9, R8, 0x8, R3 ;  /* 0x0000000808097824 */ /* 0x000fe200078e0203 */
[----:B------:R-:W-:Y:S01]  /*10170*/  SHF.L.U32 R4, R5, 0x1f, RZ ;  /* 0x0000001f05047819 */ /* 0x000fe200000006ff */
[----:B0-----:R-:W-:Y:S06]  /*10180*/  @!P0 BRA `(.L_x_314) ;  /* 0x0000000000f08947 */ /* 0x001fec0003800000 */
.L_x_325:
[----:B------:R-:W1:Y:S01]  /*10190*/  SYNCS.PHASECHK.TRANS64.TRYWAIT P0, [R9+URZ], R4 ;  /* 0x00000004090075a7 */ /* 0x000e62000800017f */
[----:B------:R-:W-:-:S05]  /*101a0*/  VIADD R0, R8, 0x1 ;  /* 0x0000000108007836 */ /* 0x000fca0000000000 */
[----:B------:R-:W-:-:S04]  /*101b0*/  ISETP.NE.AND P1, PT, R0, 0x4, PT ;  /* 0x000000040000780c */ /* 0x000fc80003f25270 */
[----:B0-----:R-:W-:Y:S02]  /*101c0*/  SEL R2, RZ, 0x1, P1 ;  /* 0x00000001ff027807 */ /* 0x001fe40000800000 */
[----:B------:R-:W-:Y:S02]  /*101d0*/  SEL R0, R0, RZ, P1 ;  /* 0x000000ff00007207 */ /* 0x000fe40000800000 */
[----:B------:R-:W-:-:S03]  /*101e0*/  LOP3.LUT R7, R5, R2, RZ, 0x3c, !PT ;  /* 0x0000000205077212 */ /* 0x000fc600078e3cff */
[----:B------:R-:W-:Y:S01]  /*101f0*/  IMAD R6, R0, 0x8, R3 ;  /* 0x0000000800067824 */ /* 0x000fe200078e0203 */
[----:B------:R-:W-:Y:S01]  /*10200*/  SHF.L.U32 R5, R7, 0x1f, RZ ;  /* 0x0000001f07057819 */ /* 0x000fe200000006ff */
[----:B-1----:R-:W-:Y:S06]  /*10210*/  @!P0 BRA `(.L_x_315) ;  /* 0x0000000000e08947 */ /* 0x002fec0003800000 */
.L_x_326:
[----:B------:R-:W1:Y:S01]  /*10220*/  SYNCS.PHASECHK.TRANS64.TRYWAIT P0, [R6+URZ], R5 ;  /* 0x00000005060075a7 */ /* 0x000e62000800017f */
[----:B------:R-:W-:-:S05]  /*10230*/  VIADD R0, R0, 0x1 ;  /* 0x0000000100007836 */ /* 0x000fca0000000000 */
[----:B------:R-:W-:-:S04]  /*10240*/  ISETP.NE.AND P1, PT, R0, 0x4, PT ;  /* 0x000000040000780c */ /* 0x000fc80003f25270 */
[----:B------:R-:W-:Y:S02]  /*10250*/  SEL R2, RZ, 0x1, P1 ;  /* 0x00000001ff027807 */ /* 0x000fe40000800000 */
[----:B------:R-:W-:Y:S02]  /*10260*/  SEL R0, R0, RZ, P1 ;  /* 0x000000ff00007207 */ /* 0x000fe40000800000 */
[----:B------:R-:W-:Y:S01]  /*10270*/  LOP3.LUT R2, R7, R2, RZ, 0x3c, !PT ;  /* 0x0000000207027212 */ /* 0x000fe200078e3cff */
[----:B-1----:R-:W-:Y:S06]  /*10280*/  @!P0 BRA `(.L_x_316) ;  /* 0x0000000000d88947 */ /* 0x002fec0003800000 */
.L_x_327:
[----:B------:R-:W-:Y:S01]  /*10290*/  IMAD R3, R0, 0x8, R3 ;  /* 0x0000000800037824 */ /* 0x000fe200078e0203 */
[----:B------:R-:W-:-:S07]  /*102a0*/  SHF.L.U32 R0, R2, 0x1f, RZ ;  /* 0x0000001f02007819 */ /* 0x000fce00000006ff */
.L_x_317:
[----:B--2---:R2:W3:Y:S02]  /*102b0*/  SYNCS.PHASECHK.TRANS64.TRYWAIT P0, [R3+URZ], R0 ;  /* 0x00000000030075a7 */ /* 0x0044e4000800017f */
[----:B---3--:R-:W-:Y:S05]  /*102c0*/  @!P0 NANOSLEEP.SYNCS 0x989680 ;  /* 0x009896800000895d */ /* 0x008fea0003900000 */
[----:B------:R-:W3:Y:S02]  /*102d0*/  @!P0 SYNCS.PHASECHK.TRANS64 P0, [R3+URZ], R0 ;  /* 0x00000000030085a7 */ /* 0x000ee4000800007f */
[----:B---3--:R-:W-:Y:S05]  /*102e0*/  @!P0 BRA `(.L_x_317) ;  /* 0xfffffffc00f08947 */ /* 0x008fea000383ffff */
.L_x_312:
[----:B------:R-:W-:Y:S05]  /*102f0*/  BSYNC B0 ;  /* 0x0000000000007941 */ /* 0x000fea0003800000 */
.L_x_311:
[----:B------:R-:W-:Y:S05]  /*10300*/  EXIT ;  /* 0x000000000000794d */ /* 0x000fea0003800000 */
.L_x_17:
[----:B-1----:R-:W-:-:S04]  /*10310*/  IMAD.U32 R3, RZ, RZ, UR6 ;  /* 0x00000006ff037e24 */ /* 0x002fc8000f8e00ff */
[----:B------:R1:W2:Y:S03]  /*10320*/  SYNCS.PHASECHK.TRANS64.TRYWAIT P0, [R3+URZ], R0 ;  /* 0x00000000030075a7 */ /* 0x0002a6000800017f */
[----:B--2---:R-:W-:Y:S05]  /*10330*/  @!P0 NANOSLEEP.SYNCS 0x989680 ;  /* 0x009896800000895d */ /* 0x004fea0003900000 */
[----:B------:R-:W2:Y:S02]  /*10340*/  @!P0 SYNCS.PHASECHK.TRANS64 P0, [R3+URZ], R0 ;  /* 0x00000000030085a7 */ /* 0x000ea4000800007f */
[----:B--2---:R-:W-:Y:S05]  /*10350*/  @!P0 BRA `(.L_x_17) ;  /* 0xfffffffc00ec8947 */ /* 0x004fea000383ffff */
[----:B------:R-:W-:Y:S05]  /*10360*/  BRA `(.L_x_16) ;  /* 0xffffff1400f87947 */ /* 0x000fea000383ffff */
.L_x_23:
[----:B-----5:R2:W-:Y:S02]  /*10370*/  STL [R1+0x80], R0 ;  /* 0x0000800001007387 */ /* 0x0205e40000100800 */
[----:B--2---:R-:W-:-:S04]  /*10380*/  IMAD.U32 R0, RZ, RZ, UR16 ;  /* 0x00000010ff007e24 */ /* 0x004fc8000f8e00ff */
[----:B------:R2:W3:Y:S03]  /*10390*/  SYNCS.PHASECHK.TRANS64.TRYWAIT P0, [R0+URZ], R229 ;  /* 0x000000e5000075a7 */ /* 0x0004e6000800017f */
[----:B---3--:R-:W-:Y:S05]  /*103a0*/  @!P0 NANOSLEEP.SYNCS 0x989680 ;  /* 0x009896800000895d */ /* 0x008fea0003900000 */
[----:B------:R2:W3:Y:S02]  /*103b0*/  @!P0 SYNCS.PHASECHK.TRANS64 P0, [R0+URZ], R229 ;  /* 0x000000e5000085a7 */ /* 0x0004e4000800007f */
[----:B--2---:R2:W5:Y:S02]  /*103c0*/  LDL.LU R0, [R1+0x80] ;  /* 0x0000800001007983 */ /* 0x0045640000300800 */
[----:B--23--:R-:W-:Y:S05]  /*103d0*/  @!P0 BRA `(.L_x_23) ;  /* 0xfffffffc00e48947 */ /* 0x00cfea000383ffff */
[----:B------:R-:W-:Y:S05]  /*103e0*/  BRA `(.L_x_22) ;  /* 0xffffff2800c47947 */ /* 0x000fea000383ffff */
.L_x_298:
[----:B------:R-:W-:Y:S01]  /*103f0*/  BSSY B1, `(.L_x_318) ;  /* 0x0000006000017945 */ /* 0x000fe20003800000 */
[----:B------:R-:W-:-:S07]  /*10400*/  IMAD.MOV.U32 R2, RZ, RZ, -0x1 ;  /* 0xffffffffff027424 */ /* 0x000fce00078e00ff */
[----:B------:R-:W-:Y:S05]  /*10410*/  WARPSYNC.COLLECTIVE R2, `(.L_x_319) ;  /* 0x00000000020c7348 */ /* 0x000fea0003c00000 */
[----:B------:R-:W-:Y:S02]  /*10420*/  ELECT P1, UR62, PT ;  /* 0x00000000003e782f */ /* 0x000fe40003820000 */
[----:B------:R-:W-:Y:S01]  /*10430*/  MOV R2, UR62 ;  /* 0x0000003e00027c02 */ /* 0x000fe20008000f00 */
[----:B------:R-:W-:Y:S10]  /*10440*/  ENDCOLLECTIVE ;  /* 0x000000000000791b */ /* 0x000ff40003800000 */
.L_x_319:
[----:B------:R-:W-:Y:S05]  /*10450*/  BSYNC B1 ;  /* 0x0000000000017941 */ /* 0x000fea0003800000 */
.L_x_318:
[----:B------:R-:W-:Y:S05]  /*10460*/  BRA `(.L_x_320) ;  /* 0xfffffff000187947 */ /* 0x000fea000383ffff */
.L_x_301:
[----:B-1----:R1:W2:Y:S02]  /*10470*/  SYNCS.PHASECHK.TRANS64.TRYWAIT P1, [R13+URZ+0x20], R4 ;  /* 0x000020040d0075a7 */ /* 0x0022a4000802017f */
[----:B--2---:R-:W-:Y:S05]  /*10480*/  @!P1 NANOSLEEP.SYNCS 0x989680 ;  /* 0x009896800000995d */ /* 0x004fea0003900000 */
[----:B------:R-:W2:Y:S02]  /*10490*/  @!P1 SYNCS.PHASECHK.TRANS64 P1, [R13+URZ+0x20], R4 ;  /* 0x000020040d0095a7 */ /* 0x000ea4000802007f */
[----:B--2---:R-:W-:Y:S05]  /*104a0*/  @!P1 BRA `(.L_x_301) ;  /* 0xfffffffc00f09947 */ /* 0x004fea000383ffff */
[----:B------:R-:W-:Y:S05]  /*104b0*/  BRA `(.L_x_321) ;  /* 0xfffffff0004c7947 */ /* 0x000fea000383ffff */
.L_x_310:
[----:B------:R-:W-:Y:S01]  /*104c0*/  BSSY B0, `(.L_x_322) ;  /* 0x0000006000007945 */ /* 0x000fe20003800000 */
[----:B------:R-:W-:-:S07]  /*104d0*/  IMAD.MOV.U32 R2, RZ, RZ, -0x1 ;  /* 0xffffffffff027424 */ /* 0x000fce00078e00ff */
[----:B------:R-:W-:Y:S05]  /*104e0*/  WARPSYNC.COLLECTIVE R2, `(.L_x_323) ;  /* 0x00000000020c7348 */ /* 0x000fea0003c00000 */
[----:B------:R-:W-:Y:S02]  /*104f0*/  ELECT P1, UR62, PT ;  /* 0x00000000003e782f */ /* 0x000fe40003820000 */
[----:B------:R-:W-:Y:S01]  /*10500*/  MOV R2, UR62 ;  /* 0x0000003e00027c02 */ /* 0x000fe20008000f00 */
[----:B------:R-:W-:Y:S10]  /*10510*/  ENDCOLLECTIVE ;  /* 0x000000000000791b */ /* 0x000ff40003800000 */
.L_x_323:
[----:B------:R-:W-:Y:S05]  /*10520*/  BSYNC B0 ;  /* 0x0000000000007941 */ /* 0x000fea0003800000 */
.L_x_322:
[----:B------:R-:W-:Y:S01]  /*10530*/  PLOP3.LUT P0, PT, P1, PT, PT, 0x80, 0x0 ;  /* 0x000000000000781c */ /* 0x000fe20000f0f070 */
[----:B------:R-:W-:-:S12]  /*10540*/  BRA `(.L_x_324) ;  /* 0xfffffff800b87947 */ /* 0x000fd8000383ffff */
.L_x_314:
[----:B0-----:R0:W1:Y:S02]  /*10550*/  SYNCS.PHASECHK.TRANS64.TRYWAIT P0, [R7+URZ], R2 ;  /* 0x00000002070075a7 */ /* 0x001064000800017f */
[----:B-1----:R-:W-:Y:S05]  /*10560*/  @!P0 NANOSLEEP.SYNCS 0x989680 ;  /* 0x009896800000895d */ /* 0x002fea0003900000 */
[----:B------:R-:W1:Y:S02]  /*10570*/  @!P0 SYNCS.PHASECHK.TRANS64 P0, [R7+URZ], R2 ;  /* 0x00000002070085a7 */ /* 0x000e64000800007f */
[----:B-1----:R-:W-:Y:S05]  /*10580*/  @!P0 BRA `(.L_x_314) ;  /* 0xfffffffc00f08947 */ /* 0x002fea000383ffff */
[----:B------:R-:W-:Y:S05]  /*10590*/  BRA `(.L_x_325) ;  /* 0xfffffff800fc7947 */ /* 0x000fea000383ffff */
.L_x_315:
[----:B0-----:R0:W1:Y:S02]  /*105a0*/  SYNCS.PHASECHK.TRANS64.TRYWAIT P0, [R9+URZ], R4 ;  /* 0x00000004090075a7 */ /* 0x001064000800017f */
[----:B-1----:R-:W-:Y:S05]  /*105b0*/  @!P0 NANOSLEEP.SYNCS 0x989680 ;  /* 0x009896800000895d */ /* 0x002fea0003900000 */
[----:B------:R-:W1:Y:S02]  /*105c0*/  @!P0 SYNCS.PHASECHK.TRANS64 P0, [R9+URZ], R4 ;  /* 0x00000004090085a7 */ /* 0x000e64000800007f */
[----:B-1----:R-:W-:Y:S05]  /*105d0*/  @!P0 BRA `(.L_x_315) ;  /* 0xfffffffc00f08947 */ /* 0x002fea000383ffff */
[----:B------:R-:W-:Y:S05]  /*105e0*/  BRA `(.L_x_326) ;  /* 0xfffffffc000c7947 */ /* 0x000fea000383ffff */
.L_x_316:
[----:B-1----:R1:W2:Y:S02]  /*105f0*/  SYNCS.PHASECHK.TRANS64.TRYWAIT P0, [R6+URZ], R5 ;  /* 0x00000005060075a7 */ /* 0x0022a4000800017f */
[----:B--2---:R-:W-:Y:S05]  /*10600*/  @!P0 NANOSLEEP.SYNCS 0x989680 ;  /* 0x009896800000895d */ /* 0x004fea0003900000 */
[----:B------:R-:W2:Y:S02]  /*10610*/  @!P0 SYNCS.PHASECHK.TRANS64 P0, [R6+URZ], R5 ;  /* 0x00000005060085a7 */ /* 0x000ea4000800007f */
[----:B--2---:R-:W-:Y:S05]  /*10620*/  @!P0 BRA `(.L_x_316) ;  /* 0xfffffffc00f08947 */ /* 0x004fea000383ffff */
[----:B------:R-:W-:Y:S05]  /*10630*/  BRA `(.L_x_327) ;  /* 0xfffffffc00147947 */ /* 0x000fea000383ffff */
.L_x_328:
[----:B------:R-:W-:-:S00]  /*10640*/  BRA `(.L_x_328) ;  /* 0xfffffffc00fc7947 */ /* 0x000fc0000383ffff */
[----:B------:R-:W-:-:S00]  /*10650*/  NOP ;  /* 0x0000000000007918 */ /* 0x000fc00000000000 */
        /* <DEDUP_REMOVED lines=10> */
.L_x_329:


//--------------------- .nv.shared._ZN7cutlass13device_kernelINS_4gemm6kernel13GemmUniversalIN4cute5tupleIJiiiiEEENS1_10collective13CollectiveMmaINS1_37MainloopSm90TmaGmmaWarpSpecializedFP8ILi4ENS5_IJNS4_1CILi1EEESB_SB_EEENS1_35KernelTmaWarpSpecializedCooperativeEEENS5_IJNSA_ILi256EEENSA_ILi128EEESG_EEENS_12float_e4m3_tENS5_IJlSB_lEEESI_SJ_NS4_8TiledMMAINS4_8MMA_AtomIJNS4_4SM904GMMA31MMA_64x128x32_F32E4M3E4M3_SS_TNILNSN_7ScaleInE1ELSP_1EEEEEENS4_6LayoutINS5_IJNSA_ILi2EEESB_SB_EEENS5_IJSB_NSA_ILi0EEESV_EEEEENS5_IJNS4_10UnderscoreESY_SY_EEEEENS4_13SM90_TMA_LOADENS4_14ComposedLayoutINS4_7SwizzleILi3ELi4ELi3EEENS4_18smem_ptr_flag_bitsILi8EEENSS_INS5_IJNSA_ILi8EEESG_EEENS5_IJSG_SB_EEEEEEEvNS4_8identityES11_S1B_vS1C_EENS_8epilogue10collective6detail29Sm90TmaWarpSpecializedAdapterINS1F_15DefaultEpilogueISI_SJ_SJ_NS1E_6thread17LinearCombinationISI_Li1EffLNS1J_9ScaleType4KindE0ELNS_15FloatRoundStyleE2ESI_EENS1_15EpilogueDefaultEEEEEvvEEEEvNT_6ParamsE --------------------------
	.section	.nv.shared._ZN7cutlass13device_kernelINS_4gemm6kernel13GemmUniversalIN4cute5tupleIJiiiiEEENS1_10collective13CollectiveMmaINS1_37MainloopSm90TmaGmmaWarpSpecializedFP8ILi4ENS5_IJNS4_1CILi1EEESB_SB_EEENS1_35KernelTmaWarpSpecializedCooperativeEEENS5_IJNSA_ILi256EEENSA_ILi128EEESG_EEENS_12float_e4m3_tENS5_IJlSB_lEEESI_SJ_NS4_8TiledMMAINS4_8MMA_AtomIJNS4_4SM904GMMA31MMA_64x128x32_F32E4M3E4M3_SS_TNILNSN_7ScaleInE1ELSP_1EEEEEENS4_6LayoutINS5_IJNSA_ILi2EEESB_SB_EEENS5_IJSB_NSA_ILi0EEESV_EEEEENS5_IJNS4_10UnderscoreESY_SY_EEEEENS4_13SM90_TMA_LOADENS4_14ComposedLayoutINS4_7SwizzleILi3ELi4ELi3EEENS4_18smem_ptr_flag_bitsILi8EEENSS_INS5_IJNSA_ILi8EEESG_EEENS5_IJSG_SB_EEEEEEEvNS4_8identityES11_S1B_vS1C_EENS_8epilogue10collective6detail29Sm90TmaWarpSpecializedAdapterINS1F_15DefaultEpilogueISI_SJ_SJ_NS1E_6thread17LinearCombinationISI_Li1EffLNS1J_9ScaleType4KindE0ELNS_15FloatRoundStyleE2ESI_EENS1_15EpilogueDefaultEEEEEvvEEEEvNT_6ParamsE,"aw",@nobits
	.sectionflags	@""
	.align	16
	.zero		1024


//--------------------- .nv.shared.reserved.0     --------------------------
	.section	.nv.shared.reserved.0,"aw",@nobits
	.weak		__nv_reservedSMEM_offset_0_alias
	.size		__nv_reservedSMEM_offset_0_alias, 0, 0
	.other		__nv_reservedSMEM_offset_0_alias,@"STO_CUDA_RESERVED_SHARED STV_DEFAULT"
__nv_reservedSMEM_offset_0_alias:
	.zero		0


//--------------------- .nv.global                --------------------------
	.section	.nv.global,"aw",@nobits
.nv.global:
	.type		_ZN40_INTERNAL_f03e70c2_4_k_cu_5d0ccfef_172374cute1_E,@object
	.size		_ZN40_INTERNAL_f03e70c2_4_k_cu_5d0ccfef_172374cute1_E,(_ZN40_INTERNAL_f03e70c2_4_k_cu_5d0ccfef_172374cuda3std3__45__cpo6cbeginE - _ZN40_INTERNAL_f03e70c2_4_k_cu_5d0ccfef_172374cute1_E)
_ZN40_INTERNAL_f03e70c2_4_k_cu_5d0ccfef_172374cute1_E:
	.zero		1
	.type		_ZN40_INTERNAL_f03e70c2_4_k_cu_5d0ccfef_172374cuda3std3__45__cpo6cbeginE,@object
	.size		_ZN40_INTERNAL_f03e70c2_4_k_cu_5d0ccfef_172374cuda3std3__45__cpo6cbeginE,(_ZN40_INTERNAL_f03e70c2_4_k_cu_5d0ccfef_172374cuda3std3__48in_placeE - _ZN40_INTERNAL_f03e70c2_4_k_cu_5d0ccfef_172374cuda3std3__45__cpo6cbeginE)
_ZN40_INTERNAL_f03e70c2_4_k_cu_5d0ccfef_172374cuda3std3__45__cpo6cbeginE:
	.zero		1
	.type		_ZN40_INTERNAL_f03e70c2_4_k_cu_5d0ccfef_172374cuda3std3__48in_placeE,@object
	.size		_ZN40_INTERNAL_f03e70c2_4_k_cu_5d0ccfef_172374cuda3std3__48in_placeE,(_ZN40_INTERNAL_f03e70c2_4_k_cu_5d0ccfef_172374cuda3std6ranges3__45__cpo9iter_moveE - _ZN40_INTERNAL_f03e70c2_4_k_cu_5d0ccfef_172374cuda3std3__48in_placeE)
_ZN40_INTERNAL_f03e70c2_4_k_cu_5d0ccfef_172374cuda3std3__48in_placeE:
	.zero		1
	.type		_ZN40_INTERNAL_f03e70c2_4_k_cu_5d0ccfef_172374cuda3std6ranges3__45__cpo9iter_moveE,@object
	.size		_ZN40_INTERNAL_f03e70c2_4_k_cu_5d0ccfef_172374cuda3std6ranges3__45__cpo9iter_moveE,(_ZN40_INTERNAL_f03e70c2_4_k_cu_5d0ccfef_172374cuda3std3__45__cpo5beginE - _ZN40_INTERNAL_f03e70c2_4_k_cu_5d0ccfef_172374cuda3std6ranges3__45__cpo9iter_moveE)
_ZN40_INTERNAL_f03e70c2_4_k_cu_5d0ccfef_172374cuda3std6ranges3__45__cpo9iter_moveE:
	.zero		1
	.type		_ZN40_INTERNAL_f03e70c2_4_k_cu_5d0ccfef_172374cuda3std3__45__cpo5beginE,@object
	.size		_ZN40_INTERNAL_f03e70c2_4_k_cu_5d0ccfef_172374cuda3std3__45__cpo5beginE,(_ZN40_INTERNAL_f03e70c2_4_k_cu_5d0ccfef_172374cuda3std3__442_GLOBAL__N__f03e70c2_4_k_cu_5d0ccfef_172376ignoreE - _ZN40_INTERNAL_f03e70c2_4_k_cu_5d0ccfef_172374cuda3std3__45__cpo5beginE)
_ZN40_INTERNAL_f03e70c2_4_k_cu_5d0ccfef_172374cuda3std3__45__cpo5beginE:
	.zero		1
	.type		_ZN40_INTERNAL_f03e70c2_4_k_cu_5d0ccfef_172374cuda3std3__442_GLOBAL__N__f03e70c2_4_k_cu_5d0ccfef_172376ignoreE,@object
	.size		_ZN40_INTERNAL_f03e70c2_4_k_cu_5d0ccfef_172374cuda3std3__442_GLOBAL__N__f03e70c2_4_k_cu_5d0ccfef_172376ignoreE,(_ZN40_INTERNAL_f03e70c2_4_k_cu_5d0ccfef_172374cute7productE - _ZN40_INTERNAL_f03e70c2_4_k_cu_5d0ccfef_172374cuda3std3__442_GLOBAL__N__f03e70c2_4_k_cu_5d0ccfef_172376ignoreE)
_ZN40_INTERNAL_f03e70c2_4_k_cu_5d0ccfef_172374cuda3std3__442_GLOBAL__N__f03e70c2_4_k_cu_5d0ccfef_172376ignoreE:
	.zero		1
	.type		_ZN40_INTERNAL_f03e70c2_4_k_cu_5d0ccfef_172374cute7productE,@object
	.size		_ZN40_INTERNAL_f03e70c2_4_k_cu_5d0ccfef_172374cute7productE,(_ZN40_INTERNAL_f03e70c2_4_k_cu_5d0ccfef_172374cuda3std3__45__cpo3endE - _ZN40_INTERNAL_f03e70c2_4_k_cu_5d0ccfef_172374cute7productE)
_ZN40_INTERNAL_f03e70c2_4_k_cu_5d0ccfef_172374cute7productE:
	.zero		1
	.type		_ZN40_INTERNAL_f03e70c2_4_k_cu_5d0ccfef_172374cuda3std3__45__cpo3endE,@object
	.size		_ZN40_INTERNAL_f03e70c2_4_k_cu_5d0ccfef_172374cuda3std3__45__cpo3endE,(_ZN40_INTERNAL_f03e70c2_4_k_cu_5d0ccfef_172374cuda3std3__419piecewise_constructE - _ZN40_INTERNAL_f03e70c2_4_k_cu_5d0ccfef_172374cuda3std3__45__cpo3endE)
_ZN40_INTERNAL_f03e70c2_4_k_cu_5d0ccfef_172374cuda3std3__45__cpo3endE:
	.zero		1
	.type		_ZN40_INTERNAL_f03e70c2_4_k_cu_5d0ccfef_172374cuda3std3__419piecewise_constructE,@object
	.size		_ZN40_INTERNAL_f03e70c2_4_k_cu_5d0ccfef_172374cuda3std3__419piecewise_constructE,(_ZN40_INTERNAL_f03e70c2_4_k_cu_5d0ccfef_172374cuda3std3__45__cpo4cendE - _ZN40_INTERNAL_f03e70c2_4_k_cu_5d0ccfef_172374cuda3std3__419piecewise_constructE)
_ZN40_INTERNAL_f03e70c2_4_k_cu_5d0ccfef_172374cuda3std3__419piecewise_constructE:
	.zero		1
	.type		_ZN40_INTERNAL_f03e70c2_4_k_cu_5d0ccfef_172374cuda3std3__45__cpo4cendE,@object
	.size		_ZN40_INTERNAL_f03e70c2_4_k_cu_5d0ccfef_172374cuda3std3__45__cpo4cendE,(_ZN40_INTERNAL_f03e70c2_4_k_cu_5d0ccfef_172374cuda3std6ranges3__45__cpo4swapE - _ZN40_INTERNAL_f03e70c2_4_k_cu_5d0ccfef_172374cuda3std3__45__cpo4cendE)
_ZN40_INTERNAL_f03e70c2_4_k_cu_5d0ccfef_172374cuda3std3__45__cpo4cendE:
	.zero		1
	.type		_ZN40_INTERNAL_f03e70c2_4_k_cu_5d0ccfef_172374cuda3std6ranges3__45__cpo4swapE,@object
	.size		_ZN40_INTERNAL_f03e70c2_4_k_cu_5d0ccfef_172374cuda3std6ranges3__45__cpo4swapE,(.L_7 - _ZN40_INTERNAL_f03e70c2_4_k_cu_5d0ccfef_172374cuda3std6ranges3__45__cpo4swapE)
_ZN40_INTERNAL_f03e70c2_4_k_cu_5d0ccfef_172374cuda3std6ranges3__45__cpo4swapE:
	.zero		1
.L_7:


//--------------------- .nv.constant0._ZN7cutlass13device_kernelINS_4gemm6kernel13GemmUniversalIN4cute5tupleIJiiiiEEENS1_10collective13CollectiveMmaINS1_37MainloopSm90TmaGmmaWarpSpecializedFP8ILi4ENS5_IJNS4_1CILi1EEESB_SB_EEENS1_35KernelTmaWarpSpecializedCooperativeEEENS5_IJNSA_ILi256EEENSA_ILi128EEESG_EEENS_12float_e4m3_tENS5_IJlSB_lEEESI_SJ_NS4_8TiledMMAINS4_8MMA_AtomIJNS4_4SM904GMMA31MMA_64x128x32_F32E4M3E4M3_SS_TNILNSN_7ScaleInE1ELSP_1EEEEEENS4_6LayoutINS5_IJNSA_ILi2EEESB_SB_EEENS5_IJSB_NSA_ILi0EEESV_EEEEENS5_IJNS4_10UnderscoreESY_SY_EEEEENS4_13SM90_TMA_LOADENS4_14ComposedLayoutINS4_7SwizzleILi3ELi4ELi3EEENS4_18smem_ptr_flag_bitsILi8EEENSS_INS5_IJNSA_ILi8EEESG_EEENS5_IJSG_SB_EEEEEEEvNS4_8identityES11_S1B_vS1C_EENS_8epilogue10collective6detail29Sm90TmaWarpSpecializedAdapterINS1F_15DefaultEpilogueISI_SJ_SJ_NS1E_6thread17LinearCombinationISI_Li1EffLNS1J_9ScaleType4KindE0ELNS_15FloatRoundStyleE2ESI_EENS1_15EpilogueDefaultEEEEEvvEEEEvNT_6ParamsE --------------------------
	.section	.nv.constant0._ZN7cutlass13device_kernelINS_4gemm6kernel13GemmUniversalIN4cute5tupleIJiiiiEEENS1_10collective13CollectiveMmaINS1_37MainloopSm90TmaGmmaWarpSpecializedFP8ILi4ENS5_IJNS4_1CILi1EEESB_SB_EEENS1_35KernelTmaWarpSpecializedCooperativeEEENS5_IJNSA_ILi256EEENSA_ILi128EEESG_EEENS_12float_e4m3_tENS5_IJlSB_lEEESI_SJ_NS4_8TiledMMAINS4_8MMA_AtomIJNS4_4SM904GMMA31MMA_64x128x32_F32E4M3E4M3_SS_TNILNSN_7ScaleInE1ELSP_1EEEEEENS4_6LayoutINS5_IJNSA_ILi2EEESB_SB_EEENS5_IJSB_NSA_ILi0EEESV_EEEEENS5_IJNS4_10UnderscoreESY_SY_EEEEENS4_13SM90_TMA_LOADENS4_14ComposedLayoutINS4_7SwizzleILi3ELi4ELi3EEENS4_18smem_ptr_flag_bitsILi8EEENSS_INS5_IJNSA_ILi8EEESG_EEENS5_IJSG_SB_EEEEEEEvNS4_8identityES11_S1B_vS1C_EENS_8epilogue10collective6detail29Sm90TmaWarpSpecializedAdapterINS1F_15DefaultEpilogueISI_SJ_SJ_NS1E_6thread17LinearCombinationISI_Li1EffLNS1J_9ScaleType4KindE0ELNS_15FloatRoundStyleE2ESI_EENS1_15EpilogueDefaultEEEEEvvEEEEvNT_6ParamsE,"a",@progbits
	.sectionflags	@""
	.align	4
.nv.constant0._ZN7cutlass13device_kernelINS_4gemm6kernel13GemmUniversalIN4cute5tupleIJiiiiEEENS1_10collective13CollectiveMmaINS1_37MainloopSm90TmaGmmaWarpSpecializedFP8ILi4ENS5_IJNS4_1CILi1EEESB_SB_EEENS1_35KernelTmaWarpSpecializedCooperativeEEENS5_IJNSA_ILi256EEENSA_ILi128EEESG_EEENS_12float_e4m3_tENS5_IJlSB_lEEESI_SJ_NS4_8TiledMMAINS4_8MMA_AtomIJNS4_4SM904GMMA31MMA_64x128x32_F32E4M3E4M3_SS_TNILNSN_7ScaleInE1ELSP_1EEEEEENS4_6LayoutINS5_IJNSA_ILi2EEESB_SB_EEENS5_IJSB_NSA_ILi0EEESV_EEEEENS5_IJNS4_10UnderscoreESY_SY_EEEEENS4_13SM90_TMA_LOADENS4_14ComposedLayoutINS4_7SwizzleILi3ELi4ELi3EEENS4_18smem_ptr_flag_bitsILi8EEENSS_INS5_IJNSA_ILi8EEESG_EEENS5_IJSG_SB_EEEEEEEvNS4_8identityES11_S1B_vS1C_EENS_8epilogue10collective6detail29Sm90TmaWarpSpecializedAdapterINS1F_15DefaultEpilogueISI_SJ_SJ_NS1E_6thread17LinearCombinationISI_Li1EffLNS1J_9ScaleType4KindE0ELNS_15FloatRoundStyleE2ESI_EENS1_15EpilogueDefaultEEEEEvvEEEEvNT_6ParamsE:
	.zero		1664


//--------------------- SYMBOLS --------------------------

	.type		.nv.reservedSmem.offset0,@object
	.size		.nv.reservedSmem.offset0,0x4
